	.target	sm_100a

	.elftype	@"ET_EXEC"


//--------------------- .note.nv.tkinfo           --------------------------
	.section	.note.nv.tkinfo,"",@"SHT_NOTE"
	.sectionflags	@"SHF_NOTE_NV_TKINFO"
	.tkinfo
        /*0018*/ 	.word	0x00000002
        /*0030*/ 	.string	""
        /*0030*/ 	.string	"ptxas"
        /*0030*/ 	.string	"Cuda compilation tools, release 13.0, V13.0.88"
        /*0030*/ 	.string	"Build cuda_13.0.r13.0/compiler.36424714_0"
        /*0030*/ 	.string	"-arch sm_100a -m 64 "



//--------------------- .note.nv.cuinfo           --------------------------
	.section	.note.nv.cuinfo,"",@"SHT_NOTE"
	.sectionflags	@"SHF_NOTE_NV_CUINFO"
        /*0018*/ 	.short	0x0002
        /*001a*/ 	.short	0x0064
        /*001c*/ 	.short	0x0082
	.zero		2


//--------------------- .nv.info                  --------------------------
	.section	.nv.info,"",@"SHT_CUDA_INFO"
	.align	4


	//----- nvinfo : EIATTR_REGCOUNT
	.align		4
        /*0000*/ 	.byte	0x04, 0x2f
        /*0002*/ 	.short	(.L_19 - .L_18)
	.align		4
.L_18:
        /*0004*/ 	.word	index@(_ZN7cutlass13device_kernelINS_4gemm6kernel13GemmUniversalIN4cute5tupleIJiiiiEEENS1_10collective13CollectiveMmaINS1_41MainloopSm100TmaUmmaWarpSpecializedSparseILi9ELi2ELi2ENS5_IJNS4_1CILi2EEENSA_ILi1EEESC_EEEEENS5_IJNSA_ILi256EEENSA_ILi128EEESG_EEEaNS5_IJNS4_6LayoutINS5_IJiNS5_IJSB_iEEEiEEENS5_IJlNS5_IJSC_SB_EEElEEEEENSI_INS5_IJNS5_IJSG_iEEESO_iEEENS5_IJNS5_IJSG_NSA_ILi16384EEEEEENS5_IJSC_lEEElEEEEEEEEaNS5_IJlSC_lEEENS4_8TiledMMAINS4_8MMA_AtomIJNS4_28SM100_MMA_S8_2x1SM_SS_SPARSEIaaiLi256ELi128ELNS4_4UMMA5MajorE0ELS11_0ELNS10_8SaturateE0EEEEEENSI_INS5_IJSC_SC_SC_EEENS5_IJNSA_ILi0EEES16_S16_EEEEENS5_IJNS4_10UnderscoreES19_S19_EEEEENS4_18SM100_TMA_2SM_LOADENS4_14ComposedLayoutINS4_7SwizzleILi2ELi4ELi3EEENS4_25smem_sparse_ptr_flag_bitsILi2ELi8EEENSI_INS5_IJNS5_IJSC_NSA_ILi8EEEEEENS5_IJSB_NSA_ILi64EEEEEEEEENS5_IJNS5_IJS16_SG_EEESL_EEEEEEEvNS4_8identityES1C_NS1D_INS1E_ILi3ELi4ELi3EEENS4_18smem_ptr_flag_bitsILi8EEENSI_INS5_IJS1I_SG_EEENS5_IJSG_SC_EEEEEEEvS1R_EENS_8epilogue10collective18CollectiveEpilogueINS20_23Sm100TmaWarpSpecializedILi4ELi2ELi32ELb1ELb0EEEJNS5_IJSG_SG_SG_EEENS5_IJNSI_ISG_SC_EENSI_INSA_ILi32EEESC_EEEEEiNS5_IJSC_llEEEiS2A_NS20_6fusion15FusionCallbacksIS24_NS2B_17LinearCombinationIiiiiLNS_15FloatRoundStyleE2EEES25_S29_JEEENS4_5SM1004TMEM4LOAD26SM100_TMEM_LOAD_32dp32b32xENS4_13SM90_TMA_LOADENS1D_INS1E_ILi2ELi5ELi2EEENS1T_ILi32EEENSI_INS5_IJS27_NSA_ILi4EEEEEENS5_IJSC_S27_EEEEEEENS4_39AutoVectorizingCopyWithAssumedAlignmentILi128EEENS4_14SM90_TMA_STOREES2S_S2U_S2U_EEEvvEEEEvNT_6ParamsE)
        /*0008*/ 	.word	0x00000075


	//----- nvinfo : EIATTR_FRAME_SIZE
	.align		4
.L_19:
        /*000c*/ 	.byte	0x04, 0x11
        /*000e*/ 	.short	(.L_21 - .L_20)
	.align		4
.L_20:
        /*0010*/ 	.word	index@($__internal_2_$__cuda_sm10x_tcgen05_guardrail_trap_unallocated_columns_being_dealloced)
        /*0014*/ 	.word	0x00000000


	//----- nvinfo : EIATTR_FRAME_SIZE
	.align		4
.L_21:
        /*0018*/ 	.byte	0x04, 0x11
        /*001a*/ 	.short	(.L_23 - .L_22)
	.align		4
.L_22:
        /*001c*/ 	.word	index@($__internal_1_$__cuda_sm10x_tcgen05_guardrail_trap_phase_invalid_during_alloc)
        /*0020*/ 	.word	0x00000000


	//----- nvinfo : EIATTR_FRAME_SIZE
	.align		4
.L_23:
        /*0024*/ 	.byte	0x04, 0x11
        /*0026*/ 	.short	(.L_25 - .L_24)
	.align		4
.L_24:
        /*0028*/ 	.word	index@($__internal_0_$__cuda_sm10x_tcgen05_guardrail_trap_col_being_dealloced_not_returned_by_alloc)
        /*002c*/ 	.word	0x00000000


	//----- nvinfo : EIATTR_FRAME_SIZE
	.align		4
.L_25:
        /*0030*/ 	.byte	0x04, 0x11
        /*0032*/ 	.short	(.L_27 - .L_26)
	.align		4
.L_26:
        /*0034*/ 	.word	index@(_ZN7cutlass13device_kernelINS_4gemm6kernel13GemmUniversalIN4cute5tupleIJiiiiEEENS1_10collective13CollectiveMmaINS1_41MainloopSm100TmaUmmaWarpSpecializedSparseILi9ELi2ELi2ENS5_IJNS4_1CILi2EEENSA_ILi1EEESC_EEEEENS5_IJNSA_ILi256EEENSA_ILi128EEESG_EEEaNS5_IJNS4_6LayoutINS5_IJiNS5_IJSB_iEEEiEEENS5_IJlNS5_IJSC_SB_EEElEEEEENSI_INS5_IJNS5_IJSG_iEEESO_iEEENS5_IJNS5_IJSG_NSA_ILi16384EEEEEENS5_IJSC_lEEElEEEEEEEEaNS5_IJlSC_lEEENS4_8TiledMMAINS4_8MMA_AtomIJNS4_28SM100_MMA_S8_2x1SM_SS_SPARSEIaaiLi256ELi128ELNS4_4UMMA5MajorE0ELS11_0ELNS10_8SaturateE0EEEEEENSI_INS5_IJSC_SC_SC_EEENS5_IJNSA_ILi0EEES16_S16_EEEEENS5_IJNS4_10UnderscoreES19_S19_EEEEENS4_18SM100_TMA_2SM_LOADENS4_14ComposedLayoutINS4_7SwizzleILi2ELi4ELi3EEENS4_25smem_sparse_ptr_flag_bitsILi2ELi8EEENSI_INS5_IJNS5_IJSC_NSA_ILi8EEEEEENS5_IJSB_NSA_ILi64EEEEEEEEENS5_IJNS5_IJS16_SG_EEESL_EEEEEEEvNS4_8identityES1C_NS1D_INS1E_ILi3ELi4ELi3EEENS4_18smem_ptr_flag_bitsILi8EEENSI_INS5_IJS1I_SG_EEENS5_IJSG_SC_EEEEEEEvS1R_EENS_8epilogue10collective18CollectiveEpilogueINS20_23Sm100TmaWarpSpecializedILi4ELi2ELi32ELb1ELb0EEEJNS5_IJSG_SG_SG_EEENS5_IJNSI_ISG_SC_EENSI_INSA_ILi32EEESC_EEEEEiNS5_IJSC_llEEEiS2A_NS20_6fusion15FusionCallbacksIS24_NS2B_17LinearCombinationIiiiiLNS_15FloatRoundStyleE2EEES25_S29_JEEENS4_5SM1004TMEM4LOAD26SM100_TMEM_LOAD_32dp32b32xENS4_13SM90_TMA_LOADENS1D_INS1E_ILi2ELi5ELi2EEENS1T_ILi32EEENSI_INS5_IJS27_NSA_ILi4EEEEEENS5_IJSC_S27_EEEEEEENS4_39AutoVectorizingCopyWithAssumedAlignmentILi128EEENS4_14SM90_TMA_STOREES2S_S2U_S2U_EEEvvEEEEvNT_6ParamsE)
        /*0038*/ 	.word	0x00000000


	//----- nvinfo : EIATTR_MIN_STACK_SIZE
	.align		4
.L_27:
        /*003c*/ 	.byte	0x04, 0x12
        /*003e*/ 	.short	(.L_29 - .L_28)
	.align		4
.L_28:
        /*0040*/ 	.word	index@(_ZN7cutlass13device_kernelINS_4gemm6kernel13GemmUniversalIN4cute5tupleIJiiiiEEENS1_10collective13CollectiveMmaINS1_41MainloopSm100TmaUmmaWarpSpecializedSparseILi9ELi2ELi2ENS5_IJNS4_1CILi2EEENSA_ILi1EEESC_EEEEENS5_IJNSA_ILi256EEENSA_ILi128EEESG_EEEaNS5_IJNS4_6LayoutINS5_IJiNS5_IJSB_iEEEiEEENS5_IJlNS5_IJSC_SB_EEElEEEEENSI_INS5_IJNS5_IJSG_iEEESO_iEEENS5_IJNS5_IJSG_NSA_ILi16384EEEEEENS5_IJSC_lEEElEEEEEEEEaNS5_IJlSC_lEEENS4_8TiledMMAINS4_8MMA_AtomIJNS4_28SM100_MMA_S8_2x1SM_SS_SPARSEIaaiLi256ELi128ELNS4_4UMMA5MajorE0ELS11_0ELNS10_8SaturateE0EEEEEENSI_INS5_IJSC_SC_SC_EEENS5_IJNSA_ILi0EEES16_S16_EEEEENS5_IJNS4_10UnderscoreES19_S19_EEEEENS4_18SM100_TMA_2SM_LOADENS4_14ComposedLayoutINS4_7SwizzleILi2ELi4ELi3EEENS4_25smem_sparse_ptr_flag_bitsILi2ELi8EEENSI_INS5_IJNS5_IJSC_NSA_ILi8EEEEEENS5_IJSB_NSA_ILi64EEEEEEEEENS5_IJNS5_IJS16_SG_EEESL_EEEEEEEvNS4_8identityES1C_NS1D_INS1E_ILi3ELi4ELi3EEENS4_18smem_ptr_flag_bitsILi8EEENSI_INS5_IJS1I_SG_EEENS5_IJSG_SC_EEEEEEEvS1R_EENS_8epilogue10collective18CollectiveEpilogueINS20_23Sm100TmaWarpSpecializedILi4ELi2ELi32ELb1ELb0EEEJNS5_IJSG_SG_SG_EEENS5_IJNSI_ISG_SC_EENSI_INSA_ILi32EEESC_EEEEEiNS5_IJSC_llEEEiS2A_NS20_6fusion15FusionCallbacksIS24_NS2B_17LinearCombinationIiiiiLNS_15FloatRoundStyleE2EEES25_S29_JEEENS4_5SM1004TMEM4LOAD26SM100_TMEM_LOAD_32dp32b32xENS4_13SM90_TMA_LOADENS1D_INS1E_ILi2ELi5ELi2EEENS1T_ILi32EEENSI_INS5_IJS27_NSA_ILi4EEEEEENS5_IJSC_S27_EEEEEEENS4_39AutoVectorizingCopyWithAssumedAlignmentILi128EEENS4_14SM90_TMA_STOREES2S_S2U_S2U_EEEvvEEEEvNT_6ParamsE)
        /*0044*/ 	.word	0x00000000
.L_29:


//--------------------- .nv.compat                --------------------------
	.section	.nv.compat,"",@"SHT_CUDA_COMPAT_INFO"
	.align	4
        /*0000*/ 	.byte	0x02, 0x09, 0x01, 0x00, 0x02, 0x02, 0x03, 0x00, 0x02, 0x05, 0x06, 0x00, 0x03, 0x07, 0x01, 0x01
        /*0010*/ 	.byte	0x02, 0x03, 0x01, 0x00, 0x02, 0x06, 0x01, 0x00, 0x04, 0x0b, 0x08, 0x00, 0x01, 0x00, 0x00, 0x00
        /*0020*/ 	.byte	0x00, 0x00, 0x00, 0x00


//--------------------- .nv.info._ZN7cutlass13device_kernelINS_4gemm6kernel13GemmUniversalIN4cute5tupleIJiiiiEEENS1_10collective13CollectiveMmaINS1_41MainloopSm100TmaUmmaWarpSpecializedSparseILi9ELi2ELi2ENS5_IJNS4_1CILi2EEENSA_ILi1EEESC_EEEEENS5_IJNSA_ILi256EEENSA_ILi128EEESG_EEEaNS5_IJNS4_6LayoutINS5_IJiNS5_IJSB_iEEEiEEENS5_IJlNS5_IJSC_SB_EEElEEEEENSI_INS5_IJNS5_IJSG_iEEESO_iEEENS5_IJNS5_IJSG_NSA_ILi16384EEEEEENS5_IJSC_lEEElEEEEEEEEaNS5_IJlSC_lEEENS4_8TiledMMAINS4_8MMA_AtomIJNS4_28SM100_MMA_S8_2x1SM_SS_SPARSEIaaiLi256ELi128ELNS4_4UMMA5MajorE0ELS11_0ELNS10_8SaturateE0EEEEEENSI_INS5_IJSC_SC_SC_EEENS5_IJNSA_ILi0EEES16_S16_EEEEENS5_IJNS4_10UnderscoreES19_S19_EEEEENS4_18SM100_TMA_2SM_LOADENS4_14ComposedLayoutINS4_7SwizzleILi2ELi4ELi3EEENS4_25smem_sparse_ptr_flag_bitsILi2ELi8EEENSI_INS5_IJNS5_IJSC_NSA_ILi8EEEEEENS5_IJSB_NSA_ILi64EEEEEEEEENS5_IJNS5_IJS16_SG_EEESL_EEEEEEEvNS4_8identityES1C_NS1D_INS1E_ILi3ELi4ELi3EEENS4_18smem_ptr_flag_bitsILi8EEENSI_INS5_IJS1I_SG_EEENS5_IJSG_SC_EEEEEEEvS1R_EENS_8epilogue10collective18CollectiveEpilogueINS20_23Sm100TmaWarpSpecializedILi4ELi2ELi32ELb1ELb0EEEJNS5_IJSG_SG_SG_EEENS5_IJNSI_ISG_SC_EENSI_INSA_ILi32EEESC_EEEEEiNS5_IJSC_llEEEiS2A_NS20_6fusion15FusionCallbacksIS24_NS2B_17LinearCombinationIiiiiLNS_15FloatRoundStyleE2EEES25_S29_JEEENS4_5SM1004TMEM4LOAD26SM100_TMEM_LOAD_32dp32b32xENS4_13SM90_TMA_LOADENS1D_INS1E_ILi2ELi5ELi2EEENS1T_ILi32EEENSI_INS5_IJS27_NSA_ILi4EEEEEENS5_IJSC_S27_EEEEEEENS4_39AutoVectorizingCopyWithAssumedAlignmentILi128EEENS4_14SM90_TMA_STOREES2S_S2U_S2U_EEEvvEEEEvNT_6ParamsE --------------------------
	.section	.nv.info._ZN7cutlass13device_kernelINS_4gemm6kernel13GemmUniversalIN4cute5tupleIJiiiiEEENS1_10collective13CollectiveMmaINS1_41MainloopSm100TmaUmmaWarpSpecializedSparseILi9ELi2ELi2ENS5_IJNS4_1CILi2EEENSA_ILi1EEESC_EEEEENS5_IJNSA_ILi256EEENSA_ILi128EEESG_EEEaNS5_IJNS4_6LayoutINS5_IJiNS5_IJSB_iEEEiEEENS5_IJlNS5_IJSC_SB_EEElEEEEENSI_INS5_IJNS5_IJSG_iEEESO_iEEENS5_IJNS5_IJSG_NSA_ILi16384EEEEEENS5_IJSC_lEEElEEEEEEEEaNS5_IJlSC_lEEENS4_8TiledMMAINS4_8MMA_AtomIJNS4_28SM100_MMA_S8_2x1SM_SS_SPARSEIaaiLi256ELi128ELNS4_4UMMA5MajorE0ELS11_0ELNS10_8SaturateE0EEEEEENSI_INS5_IJSC_SC_SC_EEENS5_IJNSA_ILi0EEES16_S16_EEEEENS5_IJNS4_10UnderscoreES19_S19_EEEEENS4_18SM100_TMA_2SM_LOADENS4_14ComposedLayoutINS4_7SwizzleILi2ELi4ELi3EEENS4_25smem_sparse_ptr_flag_bitsILi2ELi8EEENSI_INS5_IJNS5_IJSC_NSA_ILi8EEEEEENS5_IJSB_NSA_ILi64EEEEEEEEENS5_IJNS5_IJS16_SG_EEESL_EEEEEEEvNS4_8identityES1C_NS1D_INS1E_ILi3ELi4ELi3EEENS4_18smem_ptr_flag_bitsILi8EEENSI_INS5_IJS1I_SG_EEENS5_IJSG_SC_EEEEEEEvS1R_EENS_8epilogue10collective18CollectiveEpilogueINS20_23Sm100TmaWarpSpecializedILi4ELi2ELi32ELb1ELb0EEEJNS5_IJSG_SG_SG_EEENS5_IJNSI_ISG_SC_EENSI_INSA_ILi32EEESC_EEEEEiNS5_IJSC_llEEEiS2A_NS20_6fusion15FusionCallbacksIS24_NS2B_17LinearCombinationIiiiiLNS_15FloatRoundStyleE2EEES25_S29_JEEENS4_5SM1004TMEM4LOAD26SM100_TMEM_LOAD_32dp32b32xENS4_13SM90_TMA_LOADENS1D_INS1E_ILi2ELi5ELi2EEENS1T_ILi32EEENSI_INS5_IJS27_NSA_ILi4EEEEEENS5_IJSC_S27_EEEEEEENS4_39AutoVectorizingCopyWithAssumedAlignmentILi128EEENS4_14SM90_TMA_STOREES2S_S2U_S2U_EEEvvEEEEvNT_6ParamsE,"",@"SHT_CUDA_INFO"
	.sectionflags	@""
	.align	4


	//----- nvinfo : EIATTR_CUDA_API_VERSION
	.align		4
        /*0000*/ 	.byte	0x04, 0x37
        /*0002*/ 	.short	(.L_31 - .L_30)
.L_30:
        /*0004*/ 	.word	0x00000082


	//----- nvinfo : EIATTR_KPARAM_INFO
	.align		4
.L_31:
        /*0008*/ 	.byte	0x04, 0x17
        /*000a*/ 	.short	(.L_33 - .L_32)
.L_32:
        /*000c*/ 	.word	0x00000000
        /*0010*/ 	.short	0x0000
        /*0012*/ 	.short	0x0000
        /*0014*/ 	.byte	0x00, 0xf0, 0x01, 0x28


	//----- nvinfo : EIATTR_AT_ENTRY_FRAGMENTS
	.align		4
.L_33:
        /*0018*/ 	.byte	0x04, 0x4f
        /*001a*/ 	.short	(.L_35 - .L_34)


	//   ....[0]....
.L_34:
        /*001c*/ 	.word	0x00000007


	//----- nvinfo : EIATTR_RESERVED_SMEM_USED
	.align		4
.L_35:
        /*0020*/ 	.byte	0x01, 0x41
	.zero		2


	//----- nvinfo : EIATTR_SPARSE_MMA_MASK
	.align		4
        /*0024*/ 	.byte	0x03, 0x50
        /*0026*/ 	.short	0x0040


	//----- nvinfo : EIATTR_TCGEN05_2CTA_USED
	.align		4
        /*0028*/ 	.byte	0x01, 0x52
	.zero		2


	//----- nvinfo : EIATTR_MAXREG_COUNT
	.align		4
        /*002c*/ 	.byte	0x03, 0x1b
        /*002e*/ 	.short	0x00ff


	//----- nvinfo : EIATTR_NUM_BARRIERS
	.align		4
        /*0030*/ 	.byte	0x02, 0x4c
        /*0032*/ 	.byte	0x07
	.zero		1


	//----- nvinfo : EIATTR_EXTERNS
	.align		4
        /*0034*/ 	.byte	0x04, 0x0f
        /*0036*/ 	.short	(.L_37 - .L_36)


	//   ....[0]....
	.align		4
.L_36:
        /*0038*/ 	.word	index@(__assertfail)


	//----- nvinfo : EIATTR_MERCURY_ISA_VERSION
	.align		4
.L_37:
        /*003c*/ 	.byte	0x03, 0x5f
        /*003e*/ 	.short	0x0101


	//----- nvinfo : EIATTR_INT_WARP_WIDE_INSTR_OFFSETS
	.align		4
        /*0040*/ 	.byte	0x04, 0x31
        /*0042*/ 	.short	(.L_39 - .L_38)


	//   ....[0]....
.L_38:
        /*0044*/ 	.word	0x00000d90


	//   ....[1]....
        /*0048*/ 	.word	0x00000e30


	//   ....[2]....
        /*004c*/ 	.word	0x00001d60


	//   ....[3]....
        /*0050*/ 	.word	0x00003d20


	//   ....[4]....
        /*0054*/ 	.word	0x00003d40


	//   ....[5]....
        /*0058*/ 	.word	0x00003d70


	//   ....[6]....
        /*005c*/ 	.word	0x000046d0


	//   ....[7]....
        /*0060*/ 	.word	0x000046f0


	//   ....[8]....
        /*0064*/ 	.word	0x00004790


	//   ....[9]....
        /*0068*/ 	.word	0x00004830


	//   ....[10]....
        /*006c*/ 	.word	0x000048f0


	//   ....[11]....
        /*0070*/ 	.word	0x00004970


	//   ....[12]....
        /*0074*/ 	.word	0x00004990


	//   ....[13]....
        /*0078*/ 	.word	0x00004a60


	//   ....[14]....
        /*007c*/ 	.word	0x00004af0


	//   ....[15]....
        /*0080*/ 	.word	0x00004bb0


	//   ....[16]....
        /*0084*/ 	.word	0x00004c40


	//   ....[17]....
        /*0088*/ 	.word	0x00004c60


	//   ....[18]....
        /*008c*/ 	.word	0x00004d90


	//   ....[19]....
        /*0090*/ 	.word	0x00004df0


	//   ....[20]....
        /*0094*/ 	.word	0x00004ea0


	//   ....[21]....
        /*0098*/ 	.word	0x00004ff0


	//   ....[22]....
        /*009c*/ 	.word	0x00005050


	//   ....[23]....
        /*00a0*/ 	.word	0x00005070


	//   ....[24]....
        /*00a4*/ 	.word	0x00005090


	//   ....[25]....
        /*00a8*/ 	.word	0x00005280


	//----- nvinfo : EIATTR_COOP_GROUP_MASK_REGIDS
	.align		4
.L_39:
        /*00ac*/ 	.byte	0x04, 0x29
        /*00ae*/ 	.short	(.L_41 - .L_40)


	//   ....[0]....
.L_40:
        /*00b0*/ 	.word	0xffffffff


	//   ....[1]....
        /*00b4*/ 	.word	0xffffffff


	//   ....[2]....
        /*00b8*/ 	.word	0xffffffff


	//   ....[3]....
        /*00bc*/ 	.word	0xffffffff


	//   ....[4]....
        /*00c0*/ 	.word	0xffffffff


	//   ....[5]....
        /*00c4*/ 	.word	0xffffffff


	//   ....[6]....
        /*00c8*/ 	.word	0xffffffff


	//   ....[7]....
        /*00cc*/ 	.word	0xffffffff


	//   ....[8]....
        /*00d0*/ 	.word	0xffffffff


	//   ....[9]....
        /*00d4*/ 	.word	0xffffffff


	//   ....[10]....
        /*00d8*/ 	.word	0xffffffff


	//   ....[11]....
        /*00dc*/ 	.word	0xffffffff


	//   ....[12]....
        /*00e0*/ 	.word	0xffffffff


	//   ....[13]....
        /*00e4*/ 	.word	0xffffffff


	//----- nvinfo : EIATTR_COOP_GROUP_INSTR_OFFSETS
	.align		4
.L_41:
        /*00e8*/ 	.byte	0x04, 0x28
        /*00ea*/ 	.short	(.L_43 - .L_42)


	//   ....[0]....
.L_42:
        /*00ec*/ 	.word	0x000000c0


	//   ....[1]....
        /*00f0*/ 	.word	0x00000530


	//   ....[2]....
        /*00f4*/ 	.word	0x00000740


	//   ....[3]....
        /*00f8*/ 	.word	0x000008d0


	//   ....[4]....
        /*00fc*/ 	.word	0x000009c0


	//   ....[5]....
        /*0100*/ 	.word	0x00000b20


	//   ....[6]....
        /*0104*/ 	.word	0x00000c70


	//   ....[7]....
        /*0108*/ 	.word	0x00000eb0


	//   ....[8]....
        /*010c*/ 	.word	0x00001c50


	//   ....[9]....
        /*0110*/ 	.word	0x00002cf0


	//   ....[10]....
        /*0114*/ 	.word	0x000031c0


	//   ....[11]....
        /*0118*/ 	.word	0x000031f0


	//   ....[12]....
        /*011c*/ 	.word	0x00003c30


	//   ....[13]....
        /*0120*/ 	.word	0x00003e30


	//----- nvinfo : EIATTR_VRC_CTA_INIT_COUNT
	.align		4
.L_43:
        /*0124*/ 	.byte	0x02, 0x4a
        /*0126*/ 	.byte	0x80
	.zero		1


	//----- nvinfo : EIATTR_SYSCALL_OFFSETS
	.align		4
        /*0128*/ 	.byte	0x04, 0x46
        /*012a*/ 	.short	(.L_45 - .L_44)


	//   ....[0]....
.L_44:
        /*012c*/ 	.word	0x00005d10


	//   ....[1]....
        /*0130*/ 	.word	0x00005e00


	//   ....[2]....
        /*0134*/ 	.word	0x00006850


	//   ....[3]....
        /*0138*/ 	.word	0x00007640


	//   ....[4]....
        /*013c*/ 	.word	0x00008410


	//   ....[5]....
        /*0140*/ 	.word	0x000091d0


	//----- nvinfo : EIATTR_MBARRIER_INSTR_OFFSETS
	.align		4
.L_45:
        /*0144*/ 	.byte	0x04, 0x39
        /*0146*/ 	.short	(.L_47 - .L_46)


	//   ....[0]....
.L_46:
        /*0148*/ 	.word	0x00000600
        /*014c*/ 	.word	0x000000ff
        /*0150*/ 	.word	0x00000000
        /*0154*/ 	.short	0x0100
        /*0156*/ 	.byte	0x07
	.zero		1


	//   ....[1]....
        /*0158*/ 	.word	0x00000610
        /*015c*/ 	.word	0x000000ff
        /*0160*/ 	.word	0x00000048
        /*0164*/ 	.short	0x0100
        /*0166*/ 	.byte	0x07
	.zero		1


	//   ....[2]....
        /*0168*/ 	.word	0x00000620
        /*016c*/ 	.word	0x000000ff
        /*0170*/ 	.word	0x00000008
        /*0174*/ 	.short	0x0100
        /*0176*/ 	.byte	0x07
	.zero		1


	//   ....[3]....
        /*0178*/ 	.word	0x00000630
        /*017c*/ 	.word	0x000000ff
        /*0180*/ 	.word	0x00000050
        /*0184*/ 	.short	0x0100
        /*0186*/ 	.byte	0x07
	.zero		1


	//   ....[4]....
        /*0188*/ 	.word	0x00000640
        /*018c*/ 	.word	0x000000ff
        /*0190*/ 	.word	0x00000010
        /*0194*/ 	.short	0x0100
        /*0196*/ 	.byte	0x07
	.zero		1


	//   ....[5]....
        /*0198*/ 	.word	0x00000650
        /*019c*/ 	.word	0x000000ff
        /*01a0*/ 	.word	0x00000058
        /*01a4*/ 	.short	0x0100
        /*01a6*/ 	.byte	0x07
	.zero		1


	//   ....[6]....
        /*01a8*/ 	.word	0x00000660
        /*01ac*/ 	.word	0x000000ff
        /*01b0*/ 	.word	0x00000018
        /*01b4*/ 	.short	0x0100
        /*01b6*/ 	.byte	0x07
	.zero		1


	//   ....[7]....
        /*01b8*/ 	.word	0x00000670
        /*01bc*/ 	.word	0x000000ff
        /*01c0*/ 	.word	0x00000060
        /*01c4*/ 	.short	0x0100
        /*01c6*/ 	.byte	0x07
	.zero		1


	//   ....[8]....
        /*01c8*/ 	.word	0x00000680
        /*01cc*/ 	.word	0x000000ff
        /*01d0*/ 	.word	0x00000020
        /*01d4*/ 	.short	0x0100
        /*01d6*/ 	.byte	0x07
	.zero		1


	//   ....[9]....
        /*01d8*/ 	.word	0x00000690
        /*01dc*/ 	.word	0x000000ff
        /*01e0*/ 	.word	0x00000068
        /*01e4*/ 	.short	0x0100
        /*01e6*/ 	.byte	0x07
	.zero		1


	//   ....[10]....
        /*01e8*/ 	.word	0x000006a0
        /*01ec*/ 	.word	0x000000ff
        /*01f0*/ 	.word	0x00000028
        /*01f4*/ 	.short	0x0100
        /*01f6*/ 	.byte	0x07
	.zero		1


	//   ....[11]....
        /*01f8*/ 	.word	0x000006b0
        /*01fc*/ 	.word	0x000000ff
        /*0200*/ 	.word	0x00000070
        /*0204*/ 	.short	0x0100
        /*0206*/ 	.byte	0x07
	.zero		1


	//   ....[12]....
        /*0208*/ 	.word	0x000006c0
        /*020c*/ 	.word	0x000000ff
        /*0210*/ 	.word	0x00000030
        /*0214*/ 	.short	0x0100
        /*0216*/ 	.byte	0x07
	.zero		1


	//   ....[13]....
        /*0218*/ 	.word	0x000006d0
        /*021c*/ 	.word	0x000000ff
        /*0220*/ 	.word	0x00000078
        /*0224*/ 	.short	0x0100
        /*0226*/ 	.byte	0x07
	.zero		1


	//   ....[14]....
        /*0228*/ 	.word	0x000006e0
        /*022c*/ 	.word	0x000000ff
        /*0230*/ 	.word	0x00000038
        /*0234*/ 	.short	0x0100
        /*0236*/ 	.byte	0x07
	.zero		1


	//   ....[15]....
        /*0238*/ 	.word	0x000006f0
        /*023c*/ 	.word	0x000000ff
        /*0240*/ 	.word	0x00000080
        /*0244*/ 	.short	0x0100
        /*0246*/ 	.byte	0x07
	.zero		1


	//   ....[16]....
        /*0248*/ 	.word	0x00000700
        /*024c*/ 	.word	0x000000ff
        /*0250*/ 	.word	0x00000040
        /*0254*/ 	.short	0x0100
        /*0256*/ 	.byte	0x07
	.zero		1


	//   ....[17]....
        /*0258*/ 	.word	0x00000710
        /*025c*/ 	.word	0x000000ff
        /*0260*/ 	.word	0x00000088
        /*0264*/ 	.short	0x0100
        /*0266*/ 	.byte	0x07
	.zero		1


	//   ....[18]....
        /*0268*/ 	.word	0x00000840
        /*026c*/ 	.word	0x000000ff
        /*0270*/ 	.word	0x00000090
        /*0274*/ 	.short	0x0100
        /*0276*/ 	.byte	0x08
	.zero		1


	//   ....[19]....
        /*0278*/ 	.word	0x00000850
        /*027c*/ 	.word	0x000000ff
        /*0280*/ 	.word	0x000000b0
        /*0284*/ 	.short	0x0100
        /*0286*/ 	.byte	0x08
	.zero		1


	//   ....[20]....
        /*0288*/ 	.word	0x00000860
        /*028c*/ 	.word	0x000000ff
        /*0290*/ 	.word	0x00000098
        /*0294*/ 	.short	0x0100
        /*0296*/ 	.byte	0x08
	.zero		1


	//   ....[21]....
        /*0298*/ 	.word	0x00000870
        /*029c*/ 	.word	0x000000ff
        /*02a0*/ 	.word	0x000000b8
        /*02a4*/ 	.short	0x0100
        /*02a6*/ 	.byte	0x08
	.zero		1


	//   ....[22]....
        /*02a8*/ 	.word	0x00000880
        /*02ac*/ 	.word	0x000000ff
        /*02b0*/ 	.word	0x000000a0
        /*02b4*/ 	.short	0x0100
        /*02b6*/ 	.byte	0x08
	.zero		1


	//   ....[23]....
        /*02b8*/ 	.word	0x00000890
        /*02bc*/ 	.word	0x000000ff
        /*02c0*/ 	.word	0x000000c0
        /*02c4*/ 	.short	0x0100
        /*02c6*/ 	.byte	0x08
	.zero		1


	//   ....[24]....
        /*02c8*/ 	.word	0x000008a0
        /*02cc*/ 	.word	0x000000ff
        /*02d0*/ 	.word	0x000000a8
        /*02d4*/ 	.short	0x0100
        /*02d6*/ 	.byte	0x08
	.zero		1


	//   ....[25]....
        /*02d8*/ 	.word	0x000008b0
        /*02dc*/ 	.word	0x000000ff
        /*02e0*/ 	.word	0x000000c8
        /*02e4*/ 	.short	0x0100
        /*02e6*/ 	.byte	0x08
	.zero		1


	//   ....[26]....
        /*02e8*/ 	.word	0x00000990
        /*02ec*/ 	.word	0x000000ff
        /*02f0*/ 	.word	0x000000d0
        /*02f4*/ 	.short	0x0100
        /*02f6*/ 	.byte	0x07
	.zero		1


	//   ....[27]....
        /*02f8*/ 	.word	0x000009a0
        /*02fc*/ 	.word	0x000000ff
        /*0300*/ 	.word	0x000000d8
        /*0304*/ 	.short	0x0100
        /*0306*/ 	.byte	0x07
	.zero		1


	//   ....[28]....
        /*0308*/ 	.word	0x00000ad0
        /*030c*/ 	.word	0x000000ff
        /*0310*/ 	.word	0x000000e0
        /*0314*/ 	.short	0x0100
        /*0316*/ 	.byte	0x07
	.zero		1


	//   ....[29]....
        /*0318*/ 	.word	0x00000ae0
        /*031c*/ 	.word	0x000000ff
        /*0320*/ 	.word	0x000000f0
        /*0324*/ 	.short	0x0100
        /*0326*/ 	.byte	0x07
	.zero		1


	//   ....[30]....
        /*0328*/ 	.word	0x00000af0
        /*032c*/ 	.word	0x000000ff
        /*0330*/ 	.word	0x000000e8
        /*0334*/ 	.short	0x0100
        /*0336*/ 	.byte	0x07
	.zero		1


	//   ....[31]....
        /*0338*/ 	.word	0x00000b00
        /*033c*/ 	.word	0x000000ff
        /*0340*/ 	.word	0x000000f8
        /*0344*/ 	.short	0x0100
        /*0346*/ 	.byte	0x07
	.zero		1


	//   ....[32]....
        /*0348*/ 	.word	0x00000c20
        /*034c*/ 	.word	0x000000ff
        /*0350*/ 	.word	0x00000100
        /*0354*/ 	.short	0x0100
        /*0356*/ 	.byte	0x08
	.zero		1


	//   ....[33]....
        /*0358*/ 	.word	0x00000c30
        /*035c*/ 	.word	0x000000ff
        /*0360*/ 	.word	0x00000110
        /*0364*/ 	.short	0x0100
        /*0366*/ 	.byte	0x08
	.zero		1


	//   ....[34]....
        /*0368*/ 	.word	0x00000c40
        /*036c*/ 	.word	0x000000ff
        /*0370*/ 	.word	0x00000108
        /*0374*/ 	.short	0x0100
        /*0376*/ 	.byte	0x08
	.zero		1


	//   ....[35]....
        /*0378*/ 	.word	0x00000c50
        /*037c*/ 	.word	0x000000ff
        /*0380*/ 	.word	0x00000118
        /*0384*/ 	.short	0x0100
        /*0386*/ 	.byte	0x08
	.zero		1


	//   ....[36]....
        /*0388*/ 	.word	0x00000d40
        /*038c*/ 	.word	0x000000ff
        /*0390*/ 	.word	0x00000120
        /*0394*/ 	.short	0x0100
        /*0396*/ 	.byte	0x07
	.zero		1


	//   ....[37]....
        /*0398*/ 	.word	0x00000d50
        /*039c*/ 	.word	0x000000ff
        /*03a0*/ 	.word	0x00000130
        /*03a4*/ 	.short	0x0100
        /*03a6*/ 	.byte	0x07
	.zero		1


	//   ....[38]....
        /*03a8*/ 	.word	0x00000d60
        /*03ac*/ 	.word	0x000000ff
        /*03b0*/ 	.word	0x00000128
        /*03b4*/ 	.short	0x0100
        /*03b6*/ 	.byte	0x07
	.zero		1


	//   ....[39]....
        /*03b8*/ 	.word	0x00000d70
        /*03bc*/ 	.word	0x000000ff
        /*03c0*/ 	.word	0x00000138
        /*03c4*/ 	.short	0x0100
        /*03c6*/ 	.byte	0x07
	.zero		1


	//   ....[40]....
        /*03c8*/ 	.word	0x00000e60
        /*03cc*/ 	.word	0x000000ff
        /*03d0*/ 	.word	0x00000140
        /*03d4*/ 	.short	0x0100
        /*03d6*/ 	.byte	0x06
	.zero		1


	//   ....[41]....
        /*03d8*/ 	.word	0x000017f0
        /*03dc*/ 	.word	0x00000005
        /*03e0*/ 	.word	0x00000130
        /*03e4*/ 	.short	0x010a
        /*03e6*/ 	.byte	0xff
	.zero		1


	//   ....[42]....
        /*03e8*/ 	.word	0x00001820
        /*03ec*/ 	.word	0x00000005
        /*03f0*/ 	.word	0x00000120
        /*03f4*/ 	.short	0x0101
        /*03f6*/ 	.byte	0xff
	.zero		1


	//   ....[43]....
        /*03f8*/ 	.word	0x000018a0
        /*03fc*/ 	.word	0x000000ff
        /*0400*/ 	.word	0x00000048
        /*0404*/ 	.short	0x010a
        /*0406*/ 	.byte	0x08
	.zero		1


	//   ....[44]....
        /*0408*/ 	.word	0x00001a20
        /*040c*/ 	.word	0x000000ff
        /*0410*/ 	.word	0x00000048
        /*0414*/ 	.short	0x010a
        /*0416*/ 	.byte	0x09
	.zero		1


	//   ....[45]....
        /*0418*/ 	.word	0x00001b30
        /*041c*/ 	.word	0x000000ff
        /*0420*/ 	.word	0x00000048
        /*0424*/ 	.short	0x010a
        /*0426*/ 	.byte	0x08
	.zero		1


	//   ....[46]....
        /*0428*/ 	.word	0x00001c30
        /*042c*/ 	.word	0x000000ff
        /*0430*/ 	.word	0x000000d8
        /*0434*/ 	.short	0x0101
        /*0436*/ 	.byte	0x06
	.zero		1


	//   ....[47]....
        /*0438*/ 	.word	0x00001c60
        /*043c*/ 	.word	0x00000008
        /*0440*/ 	.word	0x000000e0
        /*0444*/ 	.short	0x010a
        /*0446*/ 	.byte	0xff
	.zero		1


	//   ....[48]....
        /*0448*/ 	.word	0x00001d30
        /*044c*/ 	.word	0x00000008
        /*0450*/ 	.word	0x00000000
        /*0454*/ 	.short	0x0101
        /*0456*/ 	.byte	0xff
	.zero		1


	//   ....[49]....
        /*0458*/ 	.word	0x00002290
        /*045c*/ 	.word	0x000000ff
        /*0460*/ 	.word	0x00000000
        /*0464*/ 	.short	0x010a
        /*0466*/ 	.byte	0x04
	.zero		1


	//   ....[50]....
        /*0468*/ 	.word	0x00002320
        /*046c*/ 	.word	0x000000ff
        /*0470*/ 	.word	0x00000000
        /*0474*/ 	.short	0x010a
        /*0476*/ 	.byte	0x04
	.zero		1


	//   ....[51]....
        /*0478*/ 	.word	0x000023b0
        /*047c*/ 	.word	0x000000ff
        /*0480*/ 	.word	0x00000000
        /*0484*/ 	.short	0x010a
        /*0486*/ 	.byte	0x04
	.zero		1


	//   ....[52]....
        /*0488*/ 	.word	0x00002440
        /*048c*/ 	.word	0x000000ff
        /*0490*/ 	.word	0x00000000
        /*0494*/ 	.short	0x010a
        /*0496*/ 	.byte	0x04
	.zero		1


	//   ....[53]....
        /*0498*/ 	.word	0x000024d0
        /*049c*/ 	.word	0x000000ff
        /*04a0*/ 	.word	0x00000000
        /*04a4*/ 	.short	0x010a
        /*04a6*/ 	.byte	0x04
	.zero		1


	//   ....[54]....
        /*04a8*/ 	.word	0x00002560
        /*04ac*/ 	.word	0x000000ff
        /*04b0*/ 	.word	0x00000000
        /*04b4*/ 	.short	0x010a
        /*04b6*/ 	.byte	0x04
	.zero		1


	//   ....[55]....
        /*04b8*/ 	.word	0x000025f0
        /*04bc*/ 	.word	0x000000ff
        /*04c0*/ 	.word	0x00000000
        /*04c4*/ 	.short	0x010a
        /*04c6*/ 	.byte	0x04
	.zero		1


	//   ....[56]....
        /*04c8*/ 	.word	0x00002680
        /*04cc*/ 	.word	0x000000ff
        /*04d0*/ 	.word	0x00000000
        /*04d4*/ 	.short	0x010a
        /*04d6*/ 	.byte	0x04
	.zero		1


	//   ....[57]....
        /*04d8*/ 	.word	0x00002720
        /*04dc*/ 	.word	0x00000000
        /*04e0*/ 	.word	0x00000000
        /*04e4*/ 	.short	0x010a
        /*04e6*/ 	.byte	0xff
	.zero		1


	//   ....[58]....
        /*04e8*/ 	.word	0x00002850
        /*04ec*/ 	.word	0x00000000
        /*04f0*/ 	.word	0x00000120
        /*04f4*/ 	.short	0x010a
        /*04f6*/ 	.byte	0xff
	.zero		1


	//   ....[59]....
        /*04f8*/ 	.word	0x000028c0
        /*04fc*/ 	.word	0x00000004
        /*0500*/ 	.word	0x00000000
        /*0504*/ 	.short	0x0101
        /*0506*/ 	.byte	0xff
	.zero		1


	//   ....[60]....
        /*0508*/ 	.word	0x000028e0
        /*050c*/ 	.word	0x000000ff
        /*0510*/ 	.word	0x000000f0
        /*0514*/ 	.short	0x010a
        /*0516*/ 	.byte	0x05
	.zero		1


	//   ....[61]....
        /*0518*/ 	.word	0x00002a00
        /*051c*/ 	.word	0x00000000
        /*0520*/ 	.word	0x000000e0
        /*0524*/ 	.short	0x010a
        /*0526*/ 	.byte	0xff
	.zero		1


	//   ....[62]....
        /*0528*/ 	.word	0x00002b00
        /*052c*/ 	.word	0x00000000
        /*0530*/ 	.word	0x00000000
        /*0534*/ 	.short	0x0101
        /*0536*/ 	.byte	0xff
	.zero		1


	//   ....[63]....
        /*0538*/ 	.word	0x00002b90
        /*053c*/ 	.word	0x000000ff
        /*0540*/ 	.word	0x000000f0
        /*0544*/ 	.short	0x0106
        /*0546*/ 	.byte	0x05
	.zero		1


	//   ....[64]....
        /*0548*/ 	.word	0x00002bb0
        /*054c*/ 	.word	0x000000ff
        /*0550*/ 	.word	0x000000f0
        /*0554*/ 	.short	0x010a
        /*0556*/ 	.byte	0x05
	.zero		1


	//   ....[65]....
        /*0558*/ 	.word	0x00002c40
        /*055c*/ 	.word	0x000000ff
        /*0560*/ 	.word	0x000000f0
        /*0564*/ 	.short	0x0106
        /*0566*/ 	.byte	0x04
	.zero		1


	//   ....[66]....
        /*0568*/ 	.word	0x00002c80
        /*056c*/ 	.word	0x00000000
        /*0570*/ 	.word	0x000000f0
        /*0574*/ 	.short	0x010a
        /*0576*/ 	.byte	0xff
	.zero		1


	//   ....[67]....
        /*0578*/ 	.word	0x00002ec0
        /*057c*/ 	.word	0x000000ff
        /*0580*/ 	.word	0x00000008
        /*0584*/ 	.short	0x010a
        /*0586*/ 	.byte	0x06
	.zero		1


	//   ....[68]....
        /*0588*/ 	.word	0x00002ee0
        /*058c*/ 	.word	0x000000ff
        /*0590*/ 	.word	0x00000008
        /*0594*/ 	.short	0x010a
        /*0596*/ 	.byte	0x06
	.zero		1


	//   ....[69]....
        /*0598*/ 	.word	0x00003070
        /*059c*/ 	.word	0x000000ff
        /*05a0*/ 	.word	0x00000008
        /*05a4*/ 	.short	0x010a
        /*05a6*/ 	.byte	0x06
	.zero		1


	//   ....[70]....
        /*05a8*/ 	.word	0x00003090
        /*05ac*/ 	.word	0x000000ff
        /*05b0*/ 	.word	0x00000008
        /*05b4*/ 	.short	0x010a
        /*05b6*/ 	.byte	0x06
	.zero		1


	//   ....[71]....
        /*05b8*/ 	.word	0x00003150
        /*05bc*/ 	.word	0x000000ff
        /*05c0*/ 	.word	0x00000000
        /*05c4*/ 	.short	0x0101
        /*05c6*/ 	.byte	0x07
	.zero		1


	//   ....[72]....
        /*05c8*/ 	.word	0x00003440
        /*05cc*/ 	.word	0x00000000
        /*05d0*/ 	.word	0x000000e0
        /*05d4*/ 	.short	0x010a
        /*05d6*/ 	.byte	0xff
	.zero		1


	//   ....[73]....
        /*05d8*/ 	.word	0x00003500
        /*05dc*/ 	.word	0x00000000
        /*05e0*/ 	.word	0x00000000
        /*05e4*/ 	.short	0x0101
        /*05e6*/ 	.byte	0xff
	.zero		1


	//   ....[74]....
        /*05e8*/ 	.word	0x000035c0
        /*05ec*/ 	.word	0x000000ff
        /*05f0*/ 	.word	0x00000000
        /*05f4*/ 	.short	0x010a
        /*05f6*/ 	.byte	0x07
	.zero		1


	//   ....[75]....
        /*05f8*/ 	.word	0x000035d0
        /*05fc*/ 	.word	0x000000ff
        /*0600*/ 	.word	0x00000110
        /*0604*/ 	.short	0x010a
        /*0606*/ 	.byte	0x08
	.zero		1


	//   ....[76]....
        /*0608*/ 	.word	0x00003690
        /*060c*/ 	.word	0x000000ff
        /*0610*/ 	.word	0x00000000
        /*0614*/ 	.short	0x010a
        /*0616*/ 	.byte	0x07
	.zero		1


	//   ....[77]....
        /*0618*/ 	.word	0x000037d0
        /*061c*/ 	.word	0x000000ff
        /*0620*/ 	.word	0x00000000
        /*0624*/ 	.short	0x010a
        /*0626*/ 	.byte	0x1c
	.zero		1


	//   ....[78]....
        /*0628*/ 	.word	0x00003a30
        /*062c*/ 	.word	0x000000ff
        /*0630*/ 	.word	0x00000000
        /*0634*/ 	.short	0x010a
        /*0636*/ 	.byte	0x04
	.zero		1


	//   ....[79]....
        /*0638*/ 	.word	0x00003ad0
        /*063c*/ 	.word	0x00000000
        /*0640*/ 	.word	0x00000000
        /*0644*/ 	.short	0x010a
        /*0646*/ 	.byte	0xff
	.zero		1


	//   ....[80]....
        /*0648*/ 	.word	0x00003b10
        /*064c*/ 	.word	0x00000000
        /*0650*/ 	.word	0x00000000
        /*0654*/ 	.short	0x010a
        /*0656*/ 	.byte	0xff
	.zero		1


	//   ....[81]....
        /*0658*/ 	.word	0x00003b80
        /*065c*/ 	.word	0x000000ff
        /*0660*/ 	.word	0x00000000
        /*0664*/ 	.short	0x0101
        /*0666*/ 	.byte	0x04
	.zero		1


	//   ....[82]....
        /*0668*/ 	.word	0x00003bc0
        /*066c*/ 	.word	0x000000ff
        /*0670*/ 	.word	0x00000140
        /*0674*/ 	.short	0x010a
        /*0676*/ 	.byte	0x06
	.zero		1


	//   ....[83]....
        /*0678*/ 	.word	0x00003c20
        /*067c*/ 	.word	0x000000ff
        /*0680*/ 	.word	0x00000000
        /*0684*/ 	.short	0x0101
        /*0686*/ 	.byte	0x04
	.zero		1


	//   ....[84]....
        /*0688*/ 	.word	0x00004080
        /*068c*/ 	.word	0x00000000
        /*0690*/ 	.word	0x000000e0
        /*0694*/ 	.short	0x010a
        /*0696*/ 	.byte	0xff
	.zero		1


	//   ....[85]....
        /*0698*/ 	.word	0x00004140
        /*069c*/ 	.word	0x00000000
        /*06a0*/ 	.word	0x00000000
        /*06a4*/ 	.short	0x0101
        /*06a6*/ 	.byte	0xff
	.zero		1


	//   ....[86]....
        /*06a8*/ 	.word	0x00004460
        /*06ac*/ 	.word	0x000000ff
        /*06b0*/ 	.word	0x000000d8
        /*06b4*/ 	.short	0x010a
        /*06b6*/ 	.byte	0x06
	.zero		1


	//   ....[87]....
        /*06b8*/ 	.word	0x00004650
        /*06bc*/ 	.word	0x000000ff
        /*06c0*/ 	.word	0x000000b0
        /*06c4*/ 	.short	0x010a
        /*06c6*/ 	.byte	0x06
	.zero		1


	//   ....[88]....
        /*06c8*/ 	.word	0x00004920
        /*06cc*/ 	.word	0x000000ff
        /*06d0*/ 	.word	0x00000090
        /*06d4*/ 	.short	0x010b
        /*06d6*/ 	.byte	0x06
	.zero		1


	//   ....[89]....
        /*06d8*/ 	.word	0x00004930
        /*06dc*/ 	.word	0x000000ff
        /*06e0*/ 	.word	0x00000000
        /*06e4*/ 	.short	0x0101
        /*06e6*/ 	.byte	0x15
	.zero		1


	//   ....[90]....
        /*06e8*/ 	.word	0x00004940
        /*06ec*/ 	.word	0x000000ff
        /*06f0*/ 	.word	0x000000b8
        /*06f4*/ 	.short	0x010a
        /*06f6*/ 	.byte	0x06
	.zero		1


	//   ....[91]....
        /*06f8*/ 	.word	0x00004be0
        /*06fc*/ 	.word	0x000000ff
        /*0700*/ 	.word	0x00000098
        /*0704*/ 	.short	0x010b
        /*0706*/ 	.byte	0x06
	.zero		1


	//   ....[92]....
        /*0708*/ 	.word	0x00004bf0
        /*070c*/ 	.word	0x000000ff
        /*0710*/ 	.word	0x00000000
        /*0714*/ 	.short	0x0101
        /*0716*/ 	.byte	0x15
	.zero		1


	//   ....[93]....
        /*0718*/ 	.word	0x00004c00
        /*071c*/ 	.word	0x000000ff
        /*0720*/ 	.word	0x000000c0
        /*0724*/ 	.short	0x010a
        /*0726*/ 	.byte	0x06
	.zero		1


	//   ....[94]....
        /*0728*/ 	.word	0x00004f50
        /*072c*/ 	.word	0x000000ff
        /*0730*/ 	.word	0x000000a0
        /*0734*/ 	.short	0x010b
        /*0736*/ 	.byte	0x06
	.zero		1


	//   ....[95]....
        /*0738*/ 	.word	0x00004fb0
        /*073c*/ 	.word	0x000000ff
        /*0740*/ 	.word	0x00000000
        /*0744*/ 	.short	0x0101
        /*0746*/ 	.byte	0x15
	.zero		1


	//   ....[96]....
        /*0748*/ 	.word	0x00004fc0
        /*074c*/ 	.word	0x000000ff
        /*0750*/ 	.word	0x000000c8
        /*0754*/ 	.short	0x010a
        /*0756*/ 	.byte	0x06
	.zero		1


	//   ....[97]....
        /*0758*/ 	.word	0x000052c0
        /*075c*/ 	.word	0x000000ff
        /*0760*/ 	.word	0x000000a8
        /*0764*/ 	.short	0x010b
        /*0766*/ 	.byte	0x06
	.zero		1


	//   ....[98]....
        /*0768*/ 	.word	0x000052e0
        /*076c*/ 	.word	0x000000ff
        /*0770*/ 	.word	0x00000000
        /*0774*/ 	.short	0x0101
        /*0776*/ 	.byte	0x07
	.zero		1


	//   ....[99]....
        /*0778*/ 	.word	0x00005320
        /*077c*/ 	.word	0x000000ff
        /*0780*/ 	.word	0x000000b0
        /*0784*/ 	.short	0x010a
        /*0786*/ 	.byte	0x06
	.zero		1


	//   ....[100]....
        /*0788*/ 	.word	0x00005340
        /*078c*/ 	.word	0x000000ff
        /*0790*/ 	.word	0x000000b8
        /*0794*/ 	.short	0x010a
        /*0796*/ 	.byte	0x06
	.zero		1


	//   ....[101]....
        /*0798*/ 	.word	0x00005360
        /*079c*/ 	.word	0x000000ff
        /*07a0*/ 	.word	0x000000c0
        /*07a4*/ 	.short	0x010a
        /*07a6*/ 	.byte	0x06
	.zero		1


	//   ....[102]....
        /*07a8*/ 	.word	0x000053a0
        /*07ac*/ 	.word	0x00000000
        /*07b0*/ 	.word	0x000000c8
        /*07b4*/ 	.short	0x010a
        /*07b6*/ 	.byte	0xff
	.zero		1


	//   ....[103]....
        /*07b8*/ 	.word	0x000056d0
        /*07bc*/ 	.word	0x00000000
        /*07c0*/ 	.word	0x000000e0
        /*07c4*/ 	.short	0x010a
        /*07c6*/ 	.byte	0xff
	.zero		1


	//   ....[104]....
        /*07c8*/ 	.word	0x000057e0
        /*07cc*/ 	.word	0x00000000
        /*07d0*/ 	.word	0x00000000
        /*07d4*/ 	.short	0x0101
        /*07d6*/ 	.byte	0xff
	.zero		1


	//   ....[105]....
        /*07d8*/ 	.word	0x00006290
        /*07dc*/ 	.word	0x000000ff
        /*07e0*/ 	.word	0x00000090
        /*07e4*/ 	.short	0x010a
        /*07e6*/ 	.byte	0x30
	.zero		1


	//   ....[106]....
        /*07e8*/ 	.word	0x00006310
        /*07ec*/ 	.word	0x0000006e
        /*07f0*/ 	.word	0x00000100
        /*07f4*/ 	.short	0x010a
        /*07f6*/ 	.byte	0xff
	.zero		1


	//   ....[107]....
        /*07f8*/ 	.word	0x00006480
        /*07fc*/ 	.word	0x000000ff
        /*0800*/ 	.word	0x00000090
        /*0804*/ 	.short	0x010a
        /*0806*/ 	.byte	0x30
	.zero		1


	//   ....[108]....
        /*0808*/ 	.word	0x00006730
        /*080c*/ 	.word	0x0000006e
        /*0810*/ 	.word	0x00000100
        /*0814*/ 	.short	0x010a
        /*0816*/ 	.byte	0xff
	.zero		1


	//   ....[109]....
        /*0818*/ 	.word	0x000071a0
        /*081c*/ 	.word	0x00000000
        /*0820*/ 	.word	0x00000000
        /*0824*/ 	.short	0x0101
        /*0826*/ 	.byte	0xff
	.zero		1


	//   ....[110]....
        /*0828*/ 	.word	0x000071b0
        /*082c*/ 	.word	0x00000003
        /*0830*/ 	.word	0x00000090
        /*0834*/ 	.short	0x010a
        /*0836*/ 	.byte	0xff
	.zero		1


	//   ....[111]....
        /*0838*/ 	.word	0x00007270
        /*083c*/ 	.word	0x00000003
        /*0840*/ 	.word	0x00000090
        /*0844*/ 	.short	0x010a
        /*0846*/ 	.byte	0xff
	.zero		1


	//   ....[112]....
        /*0848*/ 	.word	0x00007f70
        /*084c*/ 	.word	0x00000000
        /*0850*/ 	.word	0x00000000
        /*0854*/ 	.short	0x0101
        /*0856*/ 	.byte	0xff
	.zero		1


	//   ....[113]....
        /*0858*/ 	.word	0x00007f90
        /*085c*/ 	.word	0x00000003
        /*0860*/ 	.word	0x00000090
        /*0864*/ 	.short	0x010a
        /*0866*/ 	.byte	0xff
	.zero		1


	//   ....[114]....
        /*0868*/ 	.word	0x00008040
        /*086c*/ 	.word	0x00000003
        /*0870*/ 	.word	0x00000090
        /*0874*/ 	.short	0x010a
        /*0876*/ 	.byte	0xff
	.zero		1


	//   ....[115]....
        /*0878*/ 	.word	0x00008d40
        /*087c*/ 	.word	0x00000000
        /*0880*/ 	.word	0x00000000
        /*0884*/ 	.short	0x0101
        /*0886*/ 	.byte	0xff
	.zero		1


	//   ....[116]....
        /*0888*/ 	.word	0x00008d60
        /*088c*/ 	.word	0x00000072
        /*0890*/ 	.word	0x00000090
        /*0894*/ 	.short	0x010a
        /*0896*/ 	.byte	0xff
	.zero		1


	//   ....[117]....
        /*0898*/ 	.word	0x00008e10
        /*089c*/ 	.word	0x00000072
        /*08a0*/ 	.word	0x00000090
        /*08a4*/ 	.short	0x010a
        /*08a6*/ 	.byte	0xff
	.zero		1


	//   ....[118]....
        /*08a8*/ 	.word	0x00009260
        /*08ac*/ 	.word	0x00000000
        /*08b0*/ 	.word	0x00000000
        /*08b4*/ 	.short	0x0101
        /*08b6*/ 	.byte	0xff
	.zero		1


	//   ....[119]....
        /*08b8*/ 	.word	0x00009b50
        /*08bc*/ 	.word	0x00000003
        /*08c0*/ 	.word	0x00000000
        /*08c4*/ 	.short	0x0101
        /*08c6*/ 	.byte	0xff
	.zero		1


	//   ....[120]....
        /*08c8*/ 	.word	0x00009dc0
        /*08cc*/ 	.word	0x000000ff
        /*08d0*/ 	.word	0x00000000
        /*08d4*/ 	.short	0x0101
        /*08d6*/ 	.byte	0x04
	.zero		1


	//   ....[121]....
        /*08d8*/ 	.word	0x00009de0
        /*08dc*/ 	.word	0x00000005
        /*08e0*/ 	.word	0x00000130
        /*08e4*/ 	.short	0x010a
        /*08e6*/ 	.byte	0xff
	.zero		1


	//   ....[122]....
        /*08e8*/ 	.word	0x00009e40
        /*08ec*/ 	.word	0x00000004
        /*08f0*/ 	.word	0x00000048
        /*08f4*/ 	.short	0x010a
        /*08f6*/ 	.byte	0xff
	.zero		1


	//   ....[123]....
        /*08f8*/ 	.word	0x00009e90
        /*08fc*/ 	.word	0x00000008
        /*0900*/ 	.word	0x000000e0
        /*0904*/ 	.short	0x010a
        /*0906*/ 	.byte	0xff
	.zero		1


	//   ....[124]....
        /*0908*/ 	.word	0x00009ef0
        /*090c*/ 	.word	0x00000000
        /*0910*/ 	.word	0x00000000
        /*0914*/ 	.short	0x010a
        /*0916*/ 	.byte	0xff
	.zero		1


	//   ....[125]....
        /*0918*/ 	.word	0x00009f50
        /*091c*/ 	.word	0x00000000
        /*0920*/ 	.word	0x00000000
        /*0924*/ 	.short	0x010a
        /*0926*/ 	.byte	0xff
	.zero		1


	//   ....[126]....
        /*0928*/ 	.word	0x00009fb0
        /*092c*/ 	.word	0x00000000
        /*0930*/ 	.word	0x00000000
        /*0934*/ 	.short	0x010a
        /*0936*/ 	.byte	0xff
	.zero		1


	//   ....[127]....
        /*0938*/ 	.word	0x0000a010
        /*093c*/ 	.word	0x00000000
        /*0940*/ 	.word	0x00000000
        /*0944*/ 	.short	0x010a
        /*0946*/ 	.byte	0xff
	.zero		1


	//   ....[128]....
        /*0948*/ 	.word	0x0000a070
        /*094c*/ 	.word	0x00000000
        /*0950*/ 	.word	0x00000000
        /*0954*/ 	.short	0x010a
        /*0956*/ 	.byte	0xff
	.zero		1


	//   ....[129]....
        /*0958*/ 	.word	0x0000a0d0
        /*095c*/ 	.word	0x00000000
        /*0960*/ 	.word	0x00000000
        /*0964*/ 	.short	0x010a
        /*0966*/ 	.byte	0xff
	.zero		1


	//   ....[130]....
        /*0968*/ 	.word	0x0000a130
        /*096c*/ 	.word	0x00000000
        /*0970*/ 	.word	0x00000000
        /*0974*/ 	.short	0x010a
        /*0976*/ 	.byte	0xff
	.zero		1


	//   ....[131]....
        /*0978*/ 	.word	0x0000a190
        /*097c*/ 	.word	0x00000000
        /*0980*/ 	.word	0x00000000
        /*0984*/ 	.short	0x010a
        /*0986*/ 	.byte	0xff
	.zero		1


	//   ....[132]....
        /*0988*/ 	.word	0x0000a1e0
        /*098c*/ 	.word	0x00000000
        /*0990*/ 	.word	0x00000120
        /*0994*/ 	.short	0x010a
        /*0996*/ 	.byte	0xff
	.zero		1


	//   ....[133]....
        /*0998*/ 	.word	0x0000a240
        /*099c*/ 	.word	0x00000000
        /*09a0*/ 	.word	0x000000f0
        /*09a4*/ 	.short	0x010a
        /*09a6*/ 	.byte	0xff
	.zero		1


	//   ....[134]....
        /*09a8*/ 	.word	0x0000a290
        /*09ac*/ 	.word	0x00000000
        /*09b0*/ 	.word	0x000000e0
        /*09b4*/ 	.short	0x010a
        /*09b6*/ 	.byte	0xff
	.zero		1


	//   ....[135]....
        /*09b8*/ 	.word	0x0000a2f0
        /*09bc*/ 	.word	0x00000000
        /*09c0*/ 	.word	0x000000f0
        /*09c4*/ 	.short	0x010a
        /*09c6*/ 	.byte	0xff
	.zero		1


	//   ....[136]....
        /*09c8*/ 	.word	0x0000a350
        /*09cc*/ 	.word	0x00000004
        /*09d0*/ 	.word	0x00000008
        /*09d4*/ 	.short	0x010a
        /*09d6*/ 	.byte	0xff
	.zero		1


	//   ....[137]....
        /*09d8*/ 	.word	0x0000a430
        /*09dc*/ 	.word	0x00000002
        /*09e0*/ 	.word	0x00000008
        /*09e4*/ 	.short	0x010a
        /*09e6*/ 	.byte	0xff
	.zero		1


	//   ....[138]....
        /*09e8*/ 	.word	0x0000a480
        /*09ec*/ 	.word	0x00000000
        /*09f0*/ 	.word	0x000000e0
        /*09f4*/ 	.short	0x010a
        /*09f6*/ 	.byte	0xff
	.zero		1


	//   ....[139]....
        /*09f8*/ 	.word	0x0000a4e0
        /*09fc*/ 	.word	0x00000000
        /*0a00*/ 	.word	0x00000110
        /*0a04*/ 	.short	0x010a
        /*0a06*/ 	.byte	0xff
	.zero		1


	//   ....[140]....
        /*0a08*/ 	.word	0x0000a540
        /*0a0c*/ 	.word	0x00000000
        /*0a10*/ 	.word	0x00000000
        /*0a14*/ 	.short	0x010a
        /*0a16*/ 	.byte	0xff
	.zero		1


	//   ....[141]....
        /*0a18*/ 	.word	0x0000a5a0
        /*0a1c*/ 	.word	0x00000000
        /*0a20*/ 	.word	0x00000000
        /*0a24*/ 	.short	0x010a
        /*0a26*/ 	.byte	0xff
	.zero		1


	//   ....[142]....
        /*0a28*/ 	.word	0x0000a600
        /*0a2c*/ 	.word	0x00000000
        /*0a30*/ 	.word	0x00000140
        /*0a34*/ 	.short	0x010a
        /*0a36*/ 	.byte	0xff
	.zero		1


	//   ....[143]....
        /*0a38*/ 	.word	0x0000a650
        /*0a3c*/ 	.word	0x00000000
        /*0a40*/ 	.word	0x000000e0
        /*0a44*/ 	.short	0x010a
        /*0a46*/ 	.byte	0xff
	.zero		1


	//   ....[144]....
        /*0a48*/ 	.word	0x0000a6b0
        /*0a4c*/ 	.word	0x00000000
        /*0a50*/ 	.word	0x000000d8
        /*0a54*/ 	.short	0x010a
        /*0a56*/ 	.byte	0xff
	.zero		1


	//   ....[145]....
        /*0a58*/ 	.word	0x0000a710
        /*0a5c*/ 	.word	0x00000000
        /*0a60*/ 	.word	0x000000b0
        /*0a64*/ 	.short	0x010a
        /*0a66*/ 	.byte	0xff
	.zero		1


	//   ....[146]....
        /*0a68*/ 	.word	0x0000a770
        /*0a6c*/ 	.word	0x00000000
        /*0a70*/ 	.word	0x000000b8
        /*0a74*/ 	.short	0x010a
        /*0a76*/ 	.byte	0xff
	.zero		1


	//   ....[147]....
        /*0a78*/ 	.word	0x0000a7d0
        /*0a7c*/ 	.word	0x00000000
        /*0a80*/ 	.word	0x000000c0
        /*0a84*/ 	.short	0x010a
        /*0a86*/ 	.byte	0xff
	.zero		1


	//   ....[148]....
        /*0a88*/ 	.word	0x0000a830
        /*0a8c*/ 	.word	0x00000000
        /*0a90*/ 	.word	0x000000c8
        /*0a94*/ 	.short	0x010a
        /*0a96*/ 	.byte	0xff
	.zero		1


	//   ....[149]....
        /*0a98*/ 	.word	0x0000a890
        /*0a9c*/ 	.word	0x00000000
        /*0aa0*/ 	.word	0x000000b0
        /*0aa4*/ 	.short	0x010a
        /*0aa6*/ 	.byte	0xff
	.zero		1


	//   ....[150]....
        /*0aa8*/ 	.word	0x0000a8f0
        /*0aac*/ 	.word	0x00000000
        /*0ab0*/ 	.word	0x000000b8
        /*0ab4*/ 	.short	0x010a
        /*0ab6*/ 	.byte	0xff
	.zero		1


	//   ....[151]....
        /*0ab8*/ 	.word	0x0000a950
        /*0abc*/ 	.word	0x00000000
        /*0ac0*/ 	.word	0x000000c0
        /*0ac4*/ 	.short	0x010a
        /*0ac6*/ 	.byte	0xff
	.zero		1


	//   ....[152]....
        /*0ac8*/ 	.word	0x0000a9a0
        /*0acc*/ 	.word	0x00000000
        /*0ad0*/ 	.word	0x000000e0
        /*0ad4*/ 	.short	0x010a
        /*0ad6*/ 	.byte	0xff
	.zero		1


	//   ....[153]....
        /*0ad8*/ 	.word	0x0000aa00
        /*0adc*/ 	.word	0x00000000
        /*0ae0*/ 	.word	0x00000090
        /*0ae4*/ 	.short	0x010a
        /*0ae6*/ 	.byte	0xff
	.zero		1


	//   ....[154]....
        /*0ae8*/ 	.word	0x0000aa50
        /*0aec*/ 	.word	0x0000006e
        /*0af0*/ 	.word	0x00000100
        /*0af4*/ 	.short	0x010a
        /*0af6*/ 	.byte	0xff
	.zero		1


	//   ....[155]....
        /*0af8*/ 	.word	0x0000aaa0
        /*0afc*/ 	.word	0x00000003
        /*0b00*/ 	.word	0x00000090
        /*0b04*/ 	.short	0x010a
        /*0b06*/ 	.byte	0xff
	.zero		1


	//   ....[156]....
        /*0b08*/ 	.word	0x0000aaf0
        /*0b0c*/ 	.word	0x00000003
        /*0b10*/ 	.word	0x00000090
        /*0b14*/ 	.short	0x010a
        /*0b16*/ 	.byte	0xff
	.zero		1


	//   ....[157]....
        /*0b18*/ 	.word	0x0000ab40
        /*0b1c*/ 	.word	0x00000072
        /*0b20*/ 	.word	0x00000090
        /*0b24*/ 	.short	0x010a
        /*0b26*/ 	.byte	0xff
	.zero		1


	//----- nvinfo : EIATTR_NUM_MBARRIERS
	.align		4
.L_47:
        /*0b28*/ 	.byte	0x03, 0x38
        /*0b2a*/ 	.short	0x0029


	//----- nvinfo : EIATTR_EXIT_INSTR_OFFSETS
	.align		4
        /*0b2c*/ 	.byte	0x04, 0x1c
        /*0b2e*/ 	.short	(.L_49 - .L_48)


	//   ....[0]....
.L_48:
        /*0b30*/ 	.word	0x00002750


	//   ....[1]....
        /*0b34*/ 	.word	0x00002c50


	//   ....[2]....
        /*0b38*/ 	.word	0x00002cb0


	//   ....[3]....
        /*0b3c*/ 	.word	0x00003e40


	//   ....[4]....
        /*0b40*/ 	.word	0x000053d0


	//   ....[5]....
        /*0b44*/ 	.word	0x00005410


	//   ....[6]....
        /*0b48*/ 	.word	0x00009cb0


	//   ....[7]....
        /*0b4c*/ 	.word	0x00009d30


	//   ....[8]....
        /*0b50*/ 	.word	0x00009d60


	//   ....[9]....
        /*0b54*/ 	.word	0x00009dd0


	//----- nvinfo : EIATTR_MAX_THREADS
	.align		4
.L_49:
        /*0b58*/ 	.byte	0x04, 0x05
        /*0b5a*/ 	.short	(.L_51 - .L_50)
.L_50:
        /*0b5c*/ 	.word	0x00000100
        /*0b60*/ 	.word	0x00000001
        /*0b64*/ 	.word	0x00000001


	//----- nvinfo : EIATTR_CRS_STACK_SIZE
	.align		4
.L_51:
        /*0b68*/ 	.byte	0x04, 0x1e
        /*0b6a*/ 	.short	(.L_53 - .L_52)
.L_52:
        /*0b6c*/ 	.word	0x00000000


	//----- nvinfo : EIATTR_CBANK_PARAM_SIZE
	.align		4
.L_53:
        /*0b70*/ 	.byte	0x03, 0x19
        /*0b72*/ 	.short	0x0a00


	//----- nvinfo : EIATTR_PARAM_CBANK
	.align		4
        /*0b74*/ 	.byte	0x04, 0x0a
        /*0b76*/ 	.short	(.L_55 - .L_54)
	.align		4
.L_54:
        /*0b78*/ 	.word	index@(.nv.constant0._ZN7cutlass13device_kernelINS_4gemm6kernel13GemmUniversalIN4cute5tupleIJiiiiEEENS1_10collective13CollectiveMmaINS1_41MainloopSm100TmaUmmaWarpSpecializedSparseILi9ELi2ELi2ENS5_IJNS4_1CILi2EEENSA_ILi1EEESC_EEEEENS5_IJNSA_ILi256EEENSA_ILi128EEESG_EEEaNS5_IJNS4_6LayoutINS5_IJiNS5_IJSB_iEEEiEEENS5_IJlNS5_IJSC_SB_EEElEEEEENSI_INS5_IJNS5_IJSG_iEEESO_iEEENS5_IJNS5_IJSG_NSA_ILi16384EEEEEENS5_IJSC_lEEElEEEEEEEEaNS5_IJlSC_lEEENS4_8TiledMMAINS4_8MMA_AtomIJNS4_28SM100_MMA_S8_2x1SM_SS_SPARSEIaaiLi256ELi128ELNS4_4UMMA5MajorE0ELS11_0ELNS10_8SaturateE0EEEEEENSI_INS5_IJSC_SC_SC_EEENS5_IJNSA_ILi0EEES16_S16_EEEEENS5_IJNS4_10UnderscoreES19_S19_EEEEENS4_18SM100_TMA_2SM_LOADENS4_14ComposedLayoutINS4_7SwizzleILi2ELi4ELi3EEENS4_25smem_sparse_ptr_flag_bitsILi2ELi8EEENSI_INS5_IJNS5_IJSC_NSA_ILi8EEEEEENS5_IJSB_NSA_ILi64EEEEEEEEENS5_IJNS5_IJS16_SG_EEESL_EEEEEEEvNS4_8identityES1C_NS1D_INS1E_ILi3ELi4ELi3EEENS4_18smem_ptr_flag_bitsILi8EEENSI_INS5_IJS1I_SG_EEENS5_IJSG_SC_EEEEEEEvS1R_EENS_8epilogue10collective18CollectiveEpilogueINS20_23Sm100TmaWarpSpecializedILi4ELi2ELi32ELb1ELb0EEEJNS5_IJSG_SG_SG_EEENS5_IJNSI_ISG_SC_EENSI_INSA_ILi32EEESC_EEEEEiNS5_IJSC_llEEEiS2A_NS20_6fusion15FusionCallbacksIS24_NS2B_17LinearCombinationIiiiiLNS_15FloatRoundStyleE2EEES25_S29_JEEENS4_5SM1004TMEM4LOAD26SM100_TMEM_LOAD_32dp32b32xENS4_13SM90_TMA_LOADENS1D_INS1E_ILi2ELi5ELi2EEENS1T_ILi32EEENSI_INS5_IJS27_NSA_ILi4EEEEEENS5_IJSC_S27_EEEEEEENS4_39AutoVectorizingCopyWithAssumedAlignmentILi128EEENS4_14SM90_TMA_STOREES2S_S2U_S2U_EEEvvEEEEvNT_6ParamsE)
        /*0b7c*/ 	.short	0x0380
        /*0b7e*/ 	.short	0x0a00


	//----- nvinfo : EIATTR_SW_WAR
	.align		4
.L_55:
        /*0b80*/ 	.byte	0x04, 0x36
        /*0b82*/ 	.short	(.L_57 - .L_56)
.L_56:
        /*0b84*/ 	.word	0x00000008
.L_57:


//--------------------- .nv.callgraph             --------------------------
	.section	.nv.callgraph,"",@"SHT_CUDA_CALLGRAPH"
	.align	4
	.sectionentsize	8
	.align		4
        /*0000*/ 	.word	0x00000000
	.align		4
        /*0004*/ 	.word	0xffffffff
	.align		4
        /*0008*/ 	.word	index@(_ZN7cutlass13device_kernelINS_4gemm6kernel13GemmUniversalIN4cute5tupleIJiiiiEEENS1_10collective13CollectiveMmaINS1_41MainloopSm100TmaUmmaWarpSpecializedSparseILi9ELi2ELi2ENS5_IJNS4_1CILi2EEENSA_ILi1EEESC_EEEEENS5_IJNSA_ILi256EEENSA_ILi128EEESG_EEEaNS5_IJNS4_6LayoutINS5_IJiNS5_IJSB_iEEEiEEENS5_IJlNS5_IJSC_SB_EEElEEEEENSI_INS5_IJNS5_IJSG_iEEESO_iEEENS5_IJNS5_IJSG_NSA_ILi16384EEEEEENS5_IJSC_lEEElEEEEEEEEaNS5_IJlSC_lEEENS4_8TiledMMAINS4_8MMA_AtomIJNS4_28SM100_MMA_S8_2x1SM_SS_SPARSEIaaiLi256ELi128ELNS4_4UMMA5MajorE0ELS11_0ELNS10_8SaturateE0EEEEEENSI_INS5_IJSC_SC_SC_EEENS5_IJNSA_ILi0EEES16_S16_EEEEENS5_IJNS4_10UnderscoreES19_S19_EEEEENS4_18SM100_TMA_2SM_LOADENS4_14ComposedLayoutINS4_7SwizzleILi2ELi4ELi3EEENS4_25smem_sparse_ptr_flag_bitsILi2ELi8EEENSI_INS5_IJNS5_IJSC_NSA_ILi8EEEEEENS5_IJSB_NSA_ILi64EEEEEEEEENS5_IJNS5_IJS16_SG_EEESL_EEEEEEEvNS4_8identityES1C_NS1D_INS1E_ILi3ELi4ELi3EEENS4_18smem_ptr_flag_bitsILi8EEENSI_INS5_IJS1I_SG_EEENS5_IJSG_SC_EEEEEEEvS1R_EENS_8epilogue10collective18CollectiveEpilogueINS20_23Sm100TmaWarpSpecializedILi4ELi2ELi32ELb1ELb0EEEJNS5_IJSG_SG_SG_EEENS5_IJNSI_ISG_SC_EENSI_INSA_ILi32EEESC_EEEEEiNS5_IJSC_llEEEiS2A_NS20_6fusion15FusionCallbacksIS24_NS2B_17LinearCombinationIiiiiLNS_15FloatRoundStyleE2EEES25_S29_JEEENS4_5SM1004TMEM4LOAD26SM100_TMEM_LOAD_32dp32b32xENS4_13SM90_TMA_LOADENS1D_INS1E_ILi2ELi5ELi2EEENS1T_ILi32EEENSI_INS5_IJS27_NSA_ILi4EEEEEENS5_IJSC_S27_EEEEEEENS4_39AutoVectorizingCopyWithAssumedAlignmentILi128EEENS4_14SM90_TMA_STOREES2S_S2U_S2U_EEEvvEEEEvNT_6ParamsE)
	.align		4
        /*000c*/ 	.word	index@(__assertfail)
	.align		4
        /*0010*/ 	.word	0x00000000
	.align		4
        /*0014*/ 	.word	0xfffffffe
	.align		4
        /*0018*/ 	.word	0x00000000
	.align		4
        /*001c*/ 	.word	0xfffffffd
	.align		4
        /*0020*/ 	.word	0x00000000
	.align		4
        /*0024*/ 	.word	0xfffffffc


//--------------------- .nv.constant4             --------------------------
	.section	.nv.constant4,"a",@progbits
	.align	8
	.align		8
.nv.constant4:
        /*0000*/ 	.dword	__assertfail
	.align		8
        /*0008*/ 	.dword	__unnamed_1
	.align		8
        /*0010*/ 	.dword	__unnamed_2
	.align		8
        /*0018*/ 	.dword	_ZN39_INTERNAL_65fa4046_4_k_cu_fefecbd9_29114cuda3std3__45__cpo5beginE
	.align		8
        /*0020*/ 	.dword	_ZN39_INTERNAL_65fa4046_4_k_cu_fefecbd9_29114cuda3std3__45__cpo3endE
	.align		8
        /*0028*/ 	.dword	_ZN39_INTERNAL_65fa4046_4_k_cu_fefecbd9_29114cuda3std3__45__cpo6cbeginE
	.align		8
        /*0030*/ 	.dword	_ZN39_INTERNAL_65fa4046_4_k_cu_fefecbd9_29114cuda3std3__45__cpo4cendE
	.align		8
        /*0038*/ 	.dword	_ZN39_INTERNAL_65fa4046_4_k_cu_fefecbd9_29114cuda3std3__441_GLOBAL__N__65fa4046_4_k_cu_fefecbd9_29116ignoreE
	.align		8
        /*0040*/ 	.dword	_ZN39_INTERNAL_65fa4046_4_k_cu_fefecbd9_29114cuda3std3__419piecewise_constructE
	.align		8
        /*0048*/ 	.dword	_ZN39_INTERNAL_65fa4046_4_k_cu_fefecbd9_29114cuda3std3__48in_placeE
	.align		8
        /*0050*/ 	.dword	_ZN39_INTERNAL_65fa4046_4_k_cu_fefecbd9_29114cuda3std6ranges3__45__cpo4swapE
	.align		8
        /*0058*/ 	.dword	_ZN39_INTERNAL_65fa4046_4_k_cu_fefecbd9_29114cuda3std6ranges3__45__cpo9iter_moveE
	.align		8
        /*0060*/ 	.dword	_ZN39_INTERNAL_65fa4046_4_k_cu_fefecbd9_29114cute7productE
	.align		8
        /*0068*/ 	.dword	_ZN39_INTERNAL_65fa4046_4_k_cu_fefecbd9_29114cute1_E
	.align		8
        /*0070*/ 	.dword	$str$25
	.align		8
        /*0078*/ 	.dword	$str$26
	.align		8
        /*0080*/ 	.dword	$str$27
	.align		8
        /*0088*/ 	.dword	$str$28


//--------------------- .text._ZN7cutlass13device_kernelINS_4gemm6kernel13GemmUniversalIN4cute5tupleIJiiiiEEENS1_10collective13CollectiveMmaINS1_41MainloopSm100TmaUmmaWarpSpecializedSparseILi9ELi2ELi2ENS5_IJNS4_1CILi2EEENSA_ILi1EEESC_EEEEENS5_IJNSA_ILi256EEENSA_ILi128EEESG_EEEaNS5_IJNS4_6LayoutINS5_IJiNS5_IJSB_iEEEiEEENS5_IJlNS5_IJSC_SB_EEElEEEEENSI_INS5_IJNS5_IJSG_iEEESO_iEEENS5_IJNS5_IJSG_NSA_ILi16384EEEEEENS5_IJSC_lEEElEEEEEEEEaNS5_IJlSC_lEEENS4_8TiledMMAINS4_8MMA_AtomIJNS4_28SM100_MMA_S8_2x1SM_SS_SPARSEIaaiLi256ELi128ELNS4_4UMMA5MajorE0ELS11_0ELNS10_8SaturateE0EEEEEENSI_INS5_IJSC_SC_SC_EEENS5_IJNSA_ILi0EEES16_S16_EEEEENS5_IJNS4_10UnderscoreES19_S19_EEEEENS4_18SM100_TMA_2SM_LOADENS4_14ComposedLayoutINS4_7SwizzleILi2ELi4ELi3EEENS4_25smem_sparse_ptr_flag_bitsILi2ELi8EEENSI_INS5_IJNS5_IJSC_NSA_ILi8EEEEEENS5_IJSB_NSA_ILi64EEEEEEEEENS5_IJNS5_IJS16_SG_EEESL_EEEEEEEvNS4_8identityES1C_NS1D_INS1E_ILi3ELi4ELi3EEENS4_18smem_ptr_flag_bitsILi8EEENSI_INS5_IJS1I_SG_EEENS5_IJSG_SC_EEEEEEEvS1R_EENS_8epilogue10collective18CollectiveEpilogueINS20_23Sm100TmaWarpSpecializedILi4ELi2ELi32ELb1ELb0EEEJNS5_IJSG_SG_SG_EEENS5_IJNSI_ISG_SC_EENSI_INSA_ILi32EEESC_EEEEEiNS5_IJSC_llEEEiS2A_NS20_6fusion15FusionCallbacksIS24_NS2B_17LinearCombinationIiiiiLNS_15FloatRoundStyleE2EEES25_S29_JEEENS4_5SM1004TMEM4LOAD26SM100_TMEM_LOAD_32dp32b32xENS4_13SM90_TMA_LOADENS1D_INS1E_ILi2ELi5ELi2EEENS1T_ILi32EEENSI_INS5_IJS27_NSA_ILi4EEEEEENS5_IJSC_S27_EEEEEEENS4_39AutoVectorizingCopyWithAssumedAlignmentILi128EEENS4_14SM90_TMA_STOREES2S_S2U_S2U_EEEvvEEEEvNT_6ParamsE --------------------------
	.section	.text._ZN7cutlass13device_kernelINS_4gemm6kernel13GemmUniversalIN4cute5tupleIJiiiiEEENS1_10collective13CollectiveMmaINS1_41MainloopSm100TmaUmmaWarpSpecializedSparseILi9ELi2ELi2ENS5_IJNS4_1CILi2EEENSA_ILi1EEESC_EEEEENS5_IJNSA_ILi256EEENSA_ILi128EEESG_EEEaNS5_IJNS4_6LayoutINS5_IJiNS5_IJSB_iEEEiEEENS5_IJlNS5_IJSC_SB_EEElEEEEENSI_INS5_IJNS5_IJSG_iEEESO_iEEENS5_IJNS5_IJSG_NSA_ILi16384EEEEEENS5_IJSC_lEEElEEEEEEEEaNS5_IJlSC_lEEENS4_8TiledMMAINS4_8MMA_AtomIJNS4_28SM100_MMA_S8_2x1SM_SS_SPARSEIaaiLi256ELi128ELNS4_4UMMA5MajorE0ELS11_0ELNS10_8SaturateE0EEEEEENSI_INS5_IJSC_SC_SC_EEENS5_IJNSA_ILi0EEES16_S16_EEEEENS5_IJNS4_10UnderscoreES19_S19_EEEEENS4_18SM100_TMA_2SM_LOADENS4_14ComposedLayoutINS4_7SwizzleILi2ELi4ELi3EEENS4_25smem_sparse_ptr_flag_bitsILi2ELi8EEENSI_INS5_IJNS5_IJSC_NSA_ILi8EEEEEENS5_IJSB_NSA_ILi64EEEEEEEEENS5_IJNS5_IJS16_SG_EEESL_EEEEEEEvNS4_8identityES1C_NS1D_INS1E_ILi3ELi4ELi3EEENS4_18smem_ptr_flag_bitsILi8EEENSI_INS5_IJS1I_SG_EEENS5_IJSG_SC_EEEEEEEvS1R_EENS_8epilogue10collective18CollectiveEpilogueINS20_23Sm100TmaWarpSpecializedILi4ELi2ELi32ELb1ELb0EEEJNS5_IJSG_SG_SG_EEENS5_IJNSI_ISG_SC_EENSI_INSA_ILi32EEESC_EEEEEiNS5_IJSC_llEEEiS2A_NS20_6fusion15FusionCallbacksIS24_NS2B_17LinearCombinationIiiiiLNS_15FloatRoundStyleE2EEES25_S29_JEEENS4_5SM1004TMEM4LOAD26SM100_TMEM_LOAD_32dp32b32xENS4_13SM90_TMA_LOADENS1D_INS1E_ILi2ELi5ELi2EEENS1T_ILi32EEENSI_INS5_IJS27_NSA_ILi4EEEEEENS5_IJSC_S27_EEEEEEENS4_39AutoVectorizingCopyWithAssumedAlignmentILi128EEENS4_14SM90_TMA_STOREES2S_S2U_S2U_EEEvvEEEEvNT_6ParamsE,"ax",@progbits
	.align	128
.text._ZN7cutlass13device_kernelINS_4gemm6kernel13GemmUniversalIN4cute5tupleIJiiiiEEENS1_10collective13CollectiveMmaINS1_41MainloopSm100TmaUmmaWarpSpecializedSparseILi9ELi2ELi2ENS5_IJNS4_1CILi2EEENSA_ILi1EEESC_EEEEENS5_IJNSA_ILi256EEENSA_ILi128EEESG_EEEaNS5_IJNS4_6LayoutINS5_IJiNS5_IJSB_iEEEiEEENS5_IJlNS5_IJSC_SB_EEElEEEEENSI_INS5_IJNS5_IJSG_iEEESO_iEEENS5_IJNS5_IJSG_NSA_ILi16384EEEEEENS5_IJSC_lEEElEEEEEEEEaNS5_IJlSC_lEEENS4_8TiledMMAINS4_8MMA_AtomIJNS4_28SM100_MMA_S8_2x1SM_SS_SPARSEIaaiLi256ELi128ELNS4_4UMMA5MajorE0ELS11_0ELNS10_8SaturateE0EEEEEENSI_INS5_IJSC_SC_SC_EEENS5_IJNSA_ILi0EEES16_S16_EEEEENS5_IJNS4_10UnderscoreES19_S19_EEEEENS4_18SM100_TMA_2SM_LOADENS4_14ComposedLayoutINS4_7SwizzleILi2ELi4ELi3EEENS4_25smem_sparse_ptr_flag_bitsILi2ELi8EEENSI_INS5_IJNS5_IJSC_NSA_ILi8EEEEEENS5_IJSB_NSA_ILi64EEEEEEEEENS5_IJNS5_IJS16_SG_EEESL_EEEEEEEvNS4_8identityES1C_NS1D_INS1E_ILi3ELi4ELi3EEENS4_18smem_ptr_flag_bitsILi8EEENSI_INS5_IJS1I_SG_EEENS5_IJSG_SC_EEEEEEEvS1R_EENS_8epilogue10collective18CollectiveEpilogueINS20_23Sm100TmaWarpSpecializedILi4ELi2ELi32ELb1ELb0EEEJNS5_IJSG_SG_SG_EEENS5_IJNSI_ISG_SC_EENSI_INSA_ILi32EEESC_EEEEEiNS5_IJSC_llEEEiS2A_NS20_6fusion15FusionCallbacksIS24_NS2B_17LinearCombinationIiiiiLNS_15FloatRoundStyleE2EEES25_S29_JEEENS4_5SM1004TMEM4LOAD26SM100_TMEM_LOAD_32dp32b32xENS4_13SM90_TMA_LOADENS1D_INS1E_ILi2ELi5ELi2EEENS1T_ILi32EEENSI_INS5_IJS27_NSA_ILi4EEEEEENS5_IJSC_S27_EEEEEEENS4_39AutoVectorizingCopyWithAssumedAlignmentILi128EEENS4_14SM90_TMA_STOREES2S_S2U_S2U_EEEvvEEEEvNT_6ParamsE:
        .type           _ZN7cutlass13device_kernelINS_4gemm6kernel13GemmUniversalIN4cute5tupleIJiiiiEEENS1_10collective13CollectiveMmaINS1_41MainloopSm100TmaUmmaWarpSpecializedSparseILi9ELi2ELi2ENS5_IJNS4_1CILi2EEENSA_ILi1EEESC_EEEEENS5_IJNSA_ILi256EEENSA_ILi128EEESG_EEEaNS5_IJNS4_6LayoutINS5_IJiNS5_IJSB_iEEEiEEENS5_IJlNS5_IJSC_SB_EEElEEEEENSI_INS5_IJNS5_IJSG_iEEESO_iEEENS5_IJNS5_IJSG_NSA_ILi16384EEEEEENS5_IJSC_lEEElEEEEEEEEaNS5_IJlSC_lEEENS4_8TiledMMAINS4_8MMA_AtomIJNS4_28SM100_MMA_S8_2x1SM_SS_SPARSEIaaiLi256ELi128ELNS4_4UMMA5MajorE0ELS11_0ELNS10_8SaturateE0EEEEEENSI_INS5_IJSC_SC_SC_EEENS5_IJNSA_ILi0EEES16_S16_EEEEENS5_IJNS4_10UnderscoreES19_S19_EEEEENS4_18SM100_TMA_2SM_LOADENS4_14ComposedLayoutINS4_7SwizzleILi2ELi4ELi3EEENS4_25smem_sparse_ptr_flag_bitsILi2ELi8EEENSI_INS5_IJNS5_IJSC_NSA_ILi8EEEEEENS5_IJSB_NSA_ILi64EEEEEEEEENS5_IJNS5_IJS16_SG_EEESL_EEEEEEEvNS4_8identityES1C_NS1D_INS1E_ILi3ELi4ELi3EEENS4_18smem_ptr_flag_bitsILi8EEENSI_INS5_IJS1I_SG_EEENS5_IJSG_SC_EEEEEEEvS1R_EENS_8epilogue10collective18CollectiveEpilogueINS20_23Sm100TmaWarpSpecializedILi4ELi2ELi32ELb1ELb0EEEJNS5_IJSG_SG_SG_EEENS5_IJNSI_ISG_SC_EENSI_INSA_ILi32EEESC_EEEEEiNS5_IJSC_llEEEiS2A_NS20_6fusion15FusionCallbacksIS24_NS2B_17LinearCombinationIiiiiLNS_15FloatRoundStyleE2EEES25_S29_JEEENS4_5SM1004TMEM4LOAD26SM100_TMEM_LOAD_32dp32b32xENS4_13SM90_TMA_LOADENS1D_INS1E_ILi2ELi5ELi2EEENS1T_ILi32EEENSI_INS5_IJS27_NSA_ILi4EEEEEENS5_IJSC_S27_EEEEEEENS4_39AutoVectorizingCopyWithAssumedAlignmentILi128EEENS4_14SM90_TMA_STOREES2S_S2U_S2U_EEEvvEEEEvNT_6ParamsE,@function
        .size           _ZN7cutlass13device_kernelINS_4gemm6kernel13GemmUniversalIN4cute5tupleIJiiiiEEENS1_10collective13CollectiveMmaINS1_41MainloopSm100TmaUmmaWarpSpecializedSparseILi9ELi2ELi2ENS5_IJNS4_1CILi2EEENSA_ILi1EEESC_EEEEENS5_IJNSA_ILi256EEENSA_ILi128EEESG_EEEaNS5_IJNS4_6LayoutINS5_IJiNS5_IJSB_iEEEiEEENS5_IJlNS5_IJSC_SB_EEElEEEEENSI_INS5_IJNS5_IJSG_iEEESO_iEEENS5_IJNS5_IJSG_NSA_ILi16384EEEEEENS5_IJSC_lEEElEEEEEEEEaNS5_IJlSC_lEEENS4_8TiledMMAINS4_8MMA_AtomIJNS4_28SM100_MMA_S8_2x1SM_SS_SPARSEIaaiLi256ELi128ELNS4_4UMMA5MajorE0ELS11_0ELNS10_8SaturateE0EEEEEENSI_INS5_IJSC_SC_SC_EEENS5_IJNSA_ILi0EEES16_S16_EEEEENS5_IJNS4_10UnderscoreES19_S19_EEEEENS4_18SM100_TMA_2SM_LOADENS4_14ComposedLayoutINS4_7SwizzleILi2ELi4ELi3EEENS4_25smem_sparse_ptr_flag_bitsILi2ELi8EEENSI_INS5_IJNS5_IJSC_NSA_ILi8EEEEEENS5_IJSB_NSA_ILi64EEEEEEEEENS5_IJNS5_IJS16_SG_EEESL_EEEEEEEvNS4_8identityES1C_NS1D_INS1E_ILi3ELi4ELi3EEENS4_18smem_ptr_flag_bitsILi8EEENSI_INS5_IJS1I_SG_EEENS5_IJSG_SC_EEEEEEEvS1R_EENS_8epilogue10collective18CollectiveEpilogueINS20_23Sm100TmaWarpSpecializedILi4ELi2ELi32ELb1ELb0EEEJNS5_IJSG_SG_SG_EEENS5_IJNSI_ISG_SC_EENSI_INSA_ILi32EEESC_EEEEEiNS5_IJSC_llEEEiS2A_NS20_6fusion15FusionCallbacksIS24_NS2B_17LinearCombinationIiiiiLNS_15FloatRoundStyleE2EEES25_S29_JEEENS4_5SM1004TMEM4LOAD26SM100_TMEM_LOAD_32dp32b32xENS4_13SM90_TMA_LOADENS1D_INS1E_ILi2ELi5ELi2EEENS1T_ILi32EEENSI_INS5_IJS27_NSA_ILi4EEEEEENS5_IJSC_S27_EEEEEEENS4_39AutoVectorizingCopyWithAssumedAlignmentILi128EEENS4_14SM90_TMA_STOREES2S_S2U_S2U_EEEvvEEEEvNT_6ParamsE,(.L_x_196 - _ZN7cutlass13device_kernelINS_4gemm6kernel13GemmUniversalIN4cute5tupleIJiiiiEEENS1_10collective13CollectiveMmaINS1_41MainloopSm100TmaUmmaWarpSpecializedSparseILi9ELi2ELi2ENS5_IJNS4_1CILi2EEENSA_ILi1EEESC_EEEEENS5_IJNSA_ILi256EEENSA_ILi128EEESG_EEEaNS5_IJNS4_6LayoutINS5_IJiNS5_IJSB_iEEEiEEENS5_IJlNS5_IJSC_SB_EEElEEEEENSI_INS5_IJNS5_IJSG_iEEESO_iEEENS5_IJNS5_IJSG_NSA_ILi16384EEEEEENS5_IJSC_lEEElEEEEEEEEaNS5_IJlSC_lEEENS4_8TiledMMAINS4_8MMA_AtomIJNS4_28SM100_MMA_S8_2x1SM_SS_SPARSEIaaiLi256ELi128ELNS4_4UMMA5MajorE0ELS11_0ELNS10_8SaturateE0EEEEEENSI_INS5_IJSC_SC_SC_EEENS5_IJNSA_ILi0EEES16_S16_EEEEENS5_IJNS4_10UnderscoreES19_S19_EEEEENS4_18SM100_TMA_2SM_LOADENS4_14ComposedLayoutINS4_7SwizzleILi2ELi4ELi3EEENS4_25smem_sparse_ptr_flag_bitsILi2ELi8EEENSI_INS5_IJNS5_IJSC_NSA_ILi8EEEEEENS5_IJSB_NSA_ILi64EEEEEEEEENS5_IJNS5_IJS16_SG_EEESL_EEEEEEEvNS4_8identityES1C_NS1D_INS1E_ILi3ELi4ELi3EEENS4_18smem_ptr_flag_bitsILi8EEENSI_INS5_IJS1I_SG_EEENS5_IJSG_SC_EEEEEEEvS1R_EENS_8epilogue10collective18CollectiveEpilogueINS20_23Sm100TmaWarpSpecializedILi4ELi2ELi32ELb1ELb0EEEJNS5_IJSG_SG_SG_EEENS5_IJNSI_ISG_SC_EENSI_INSA_ILi32EEESC_EEEEEiNS5_IJSC_llEEEiS2A_NS20_6fusion15FusionCallbacksIS24_NS2B_17LinearCombinationIiiiiLNS_15FloatRoundStyleE2EEES25_S29_JEEENS4_5SM1004TMEM4LOAD26SM100_TMEM_LOAD_32dp32b32xENS4_13SM90_TMA_LOADENS1D_INS1E_ILi2ELi5ELi2EEENS1T_ILi32EEENSI_INS5_IJS27_NSA_ILi4EEEEEENS5_IJSC_S27_EEEEEEENS4_39AutoVectorizingCopyWithAssumedAlignmentILi128EEENS4_14SM90_TMA_STOREES2S_S2U_S2U_EEEvvEEEEvNT_6ParamsE)
        .other          _ZN7cutlass13device_kernelINS_4gemm6kernel13GemmUniversalIN4cute5tupleIJiiiiEEENS1_10collective13CollectiveMmaINS1_41MainloopSm100TmaUmmaWarpSpecializedSparseILi9ELi2ELi2ENS5_IJNS4_1CILi2EEENSA_ILi1EEESC_EEEEENS5_IJNSA_ILi256EEENSA_ILi128EEESG_EEEaNS5_IJNS4_6LayoutINS5_IJiNS5_IJSB_iEEEiEEENS5_IJlNS5_IJSC_SB_EEElEEEEENSI_INS5_IJNS5_IJSG_iEEESO_iEEENS5_IJNS5_IJSG_NSA_ILi16384EEEEEENS5_IJSC_lEEElEEEEEEEEaNS5_IJlSC_lEEENS4_8TiledMMAINS4_8MMA_AtomIJNS4_28SM100_MMA_S8_2x1SM_SS_SPARSEIaaiLi256ELi128ELNS4_4UMMA5MajorE0ELS11_0ELNS10_8SaturateE0EEEEEENSI_INS5_IJSC_SC_SC_EEENS5_IJNSA_ILi0EEES16_S16_EEEEENS5_IJNS4_10UnderscoreES19_S19_EEEEENS4_18SM100_TMA_2SM_LOADENS4_14ComposedLayoutINS4_7SwizzleILi2ELi4ELi3EEENS4_25smem_sparse_ptr_flag_bitsILi2ELi8EEENSI_INS5_IJNS5_IJSC_NSA_ILi8EEEEEENS5_IJSB_NSA_ILi64EEEEEEEEENS5_IJNS5_IJS16_SG_EEESL_EEEEEEEvNS4_8identityES1C_NS1D_INS1E_ILi3ELi4ELi3EEENS4_18smem_ptr_flag_bitsILi8EEENSI_INS5_IJS1I_SG_EEENS5_IJSG_SC_EEEEEEEvS1R_EENS_8epilogue10collective18CollectiveEpilogueINS20_23Sm100TmaWarpSpecializedILi4ELi2ELi32ELb1ELb0EEEJNS5_IJSG_SG_SG_EEENS5_IJNSI_ISG_SC_EENSI_INSA_ILi32EEESC_EEEEEiNS5_IJSC_llEEEiS2A_NS20_6fusion15FusionCallbacksIS24_NS2B_17LinearCombinationIiiiiLNS_15FloatRoundStyleE2EEES25_S29_JEEENS4_5SM1004TMEM4LOAD26SM100_TMEM_LOAD_32dp32b32xENS4_13SM90_TMA_LOADENS1D_INS1E_ILi2ELi5ELi2EEENS1T_ILi32EEENSI_INS5_IJS27_NSA_ILi4EEEEEENS5_IJSC_S27_EEEEEEENS4_39AutoVectorizingCopyWithAssumedAlignmentILi128EEENS4_14SM90_TMA_STOREES2S_S2U_S2U_EEEvvEEEEvNT_6ParamsE,@"STO_CUDA_ENTRY STV_DEFAULT"
_ZN7cutlass13device_kernelINS_4gemm6kernel13GemmUniversalIN4cute5tupleIJiiiiEEENS1_10collective13CollectiveMmaINS1_41MainloopSm100TmaUmmaWarpSpecializedSparseILi9ELi2ELi2ENS5_IJNS4_1CILi2EEENSA_ILi1EEESC_EEEEENS5_IJNSA_ILi256EEENSA_ILi128EEESG_EEEaNS5_IJNS4_6LayoutINS5_IJiNS5_IJSB_iEEEiEEENS5_IJlNS5_IJSC_SB_EEElEEEEENSI_INS5_IJNS5_IJSG_iEEESO_iEEENS5_IJNS5_IJSG_NSA_ILi16384EEEEEENS5_IJSC_lEEElEEEEEEEEaNS5_IJlSC_lEEENS4_8TiledMMAINS4_8MMA_AtomIJNS4_28SM100_MMA_S8_2x1SM_SS_SPARSEIaaiLi256ELi128ELNS4_4UMMA5MajorE0ELS11_0ELNS10_8SaturateE0EEEEEENSI_INS5_IJSC_SC_SC_EEENS5_IJNSA_ILi0EEES16_S16_EEEEENS5_IJNS4_10UnderscoreES19_S19_EEEEENS4_18SM100_TMA_2SM_LOADENS4_14ComposedLayoutINS4_7SwizzleILi2ELi4ELi3EEENS4_25smem_sparse_ptr_flag_bitsILi2ELi8EEENSI_INS5_IJNS5_IJSC_NSA_ILi8EEEEEENS5_IJSB_NSA_ILi64EEEEEEEEENS5_IJNS5_IJS16_SG_EEESL_EEEEEEEvNS4_8identityES1C_NS1D_INS1E_ILi3ELi4ELi3EEENS4_18smem_ptr_flag_bitsILi8EEENSI_INS5_IJS1I_SG_EEENS5_IJSG_SC_EEEEEEEvS1R_EENS_8epilogue10collective18CollectiveEpilogueINS20_23Sm100TmaWarpSpecializedILi4ELi2ELi32ELb1ELb0EEEJNS5_IJSG_SG_SG_EEENS5_IJNSI_ISG_SC_EENSI_INSA_ILi32EEESC_EEEEEiNS5_IJSC_llEEEiS2A_NS20_6fusion15FusionCallbacksIS24_NS2B_17LinearCombinationIiiiiLNS_15FloatRoundStyleE2EEES25_S29_JEEENS4_5SM1004TMEM4LOAD26SM100_TMEM_LOAD_32dp32b32xENS4_13SM90_TMA_LOADENS1D_INS1E_ILi2ELi5ELi2EEENS1T_ILi32EEENSI_INS5_IJS27_NSA_ILi4EEEEEENS5_IJSC_S27_EEEEEEENS4_39AutoVectorizingCopyWithAssumedAlignmentILi128EEENS4_14SM90_TMA_STOREES2S_S2U_S2U_EEEvvEEEEvNT_6ParamsE:
[----:B------:R-:W1:Y:S01]  /*0000*/  LDC R1, c[0x0][0x37c] ;  /* 0x0000df00ff017b82 */ /* 0x000e620000000800 */
[----:B------:R-:W2:Y:S01]  /*0010*/  S2R R103, SR_TID.X ;  /* 0x0000000000677919 */ /* 0x000ea20000002100 */
[----:B------:R-:W3:Y:S06]  /*0020*/  LDCU.64 UR6, c[0x0][0xa90] ;  /* 0x00015200ff0677ac */ /* 0x000eec0008000a00 */
[----:B------:R-:W4:Y:S01]  /*0030*/  S2UR UR37, SR_CgaCtaId ;  /* 0x00000000002579c3 */ /* 0x000f220000008800 */
[----:B------:R-:W-:Y:S02]  /*0040*/  PRMT R89, RZ, 0x7610, R89 ;  /* 0x00007610ff597816 */ /* 0x000fe40000000059 */
[----:B------:R-:W-:Y:S01]  /*0050*/  ELECT P4, URZ, PT ;  /* 0x0000000000ff782f */ /* 0x000fe20003880000 */
[----:B------:R-:W1:Y:S01]  /*0060*/  LDCU.64 UR38, c[0x0][0x358] ;  /* 0x00006b00ff2677ac */ /* 0x000e620008000a00 */
[----:B---3--:R-:W-:-:S04]  /*0070*/  UISETP.NE.U32.AND UP0, UPT, UR6, URZ, UPT ;  /* 0x000000ff0600728c */ /* 0x008fc8000bf05070 */
[----:B------:R-:W-:Y:S02]  /*0080*/  UISETP.NE.AND.EX UP0, UPT, UR7, URZ, UPT, UP0 ;  /* 0x000000ff0700728c */ /* 0x000fe4000bf05300 */
[----:B----4-:R-:W-:Y:S02]  /*0090*/  ULOP3.LUT UR4, UR37, 0x1, URZ, 0xc0, !UPT ;  /* 0x0000000125047892 */ /* 0x010fe4000f8ec0ff */
[----:B------:R-:W-:Y:S01]  /*00a0*/  ULOP3.LUT UR5, UR37, 0x1, URZ, 0x3c, !UPT ;  /* 0x0000000125057892 */ /* 0x000fe2000f8e3cff */
[----:B--2---:R-:W-:-:S05]  /*00b0*/  SHF.R.U32.HI R94, RZ, 0x5, R103 ;  /* 0x00000005ff5e7819 */ /* 0x004fca0000011667 */
[----:B------:R-:W2:Y:S02]  /*00c0*/  SHFL.IDX PT, R0, R94, RZ, 0x1f ;  /* 0x00001fff5e007589 */ /* 0x000ea400000e0000 */
[----:B--2---:R-:W-:Y:S01]  /*00d0*/  R2UR UR10, R0 ;  /* 0x00000000000a72ca */ /* 0x004fe200000e0000 */
[----:B-1----:R-:W-:-:S14]  /*00e0*/  BRA.U UP0, `(.L_x_0) ;  /* 0x00000001002c7547 */ /* 0x002fdc000b800000 */
[----:B------:R-:W1:Y:S02]  /*00f0*/  LDCU.64 UR8, c[0x0][0xa88] ;  /* 0x00015100ff0877ac */ /* 0x000e640008000a00 */
[----:B-1----:R-:W-:-:S04]  /*0100*/  UISETP.NE.U32.AND UP0, UPT, UR8, URZ, UPT ;  /* 0x000000ff0800728c */ /* 0x002fc8000bf05070 */
[----:B------:R-:W-:-:S09]  /*0110*/  UISETP.NE.AND.EX UP0, UPT, UR9, URZ, UPT, UP0 ;  /* 0x000000ff0900728c */ /* 0x000fd2000bf05300 */
[----:B------:R-:W-:Y:S05]  /*0120*/  BRA.U !UP0, `(.L_x_1) ;  /* 0x0000000108107547 */ /* 0x000fea000b800000 */
[----:B------:R-:W1:Y:S02]  /*0130*/  LDC.64 R48, c[0x0][0xa88] ;  /* 0x0002a200ff307b82 */ /* 0x000e640000000a00 */
[----:B-1----:R1:W5:Y:S01]  /*0140*/  LDG.E R48, desc[UR38][R48.64] ;  /* 0x0000002630307981 */ /* 0x002362000c1e1900 */
[----:B------:R-:W-:Y:S01]  /*0150*/  HFMA2 R89, -RZ, RZ, 0, 5.9604644775390625e-08 ;  /* 0x00000001ff597431 */ /* 0x000fe200000001ff */
[----:B------:R-:W-:Y:S05]  /*0160*/  BRA `(.L_x_0) ;  /* 0x00000000000c7947 */ /* 0x000fea0003800000 */
.L_x_1:
[----:B------:R-:W1:Y:S01]  /*0170*/  LDCU UR8, c[0x0][0xa80] ;  /* 0x00015000ff0877ac */ /* 0x000e620008000800 */
[----:B------:R-:W-:Y:S01]  /*0180*/  HFMA2 R89, -RZ, RZ, 0, 5.9604644775390625e-08 ;  /* 0x00000001ff597431 */ /* 0x000fe200000001ff */
[----:B-1----:R-:W-:-:S07]  /*0190*/  MOV R48, UR8 ;  /* 0x0000000800307c02 */ /* 0x002fce0008000f00 */
.L_x_0:
[----:B------:R-:W2:Y:S02]  /*01a0*/  LDCU.64 UR8, c[0x0][0xab0] ;  /* 0x00015600ff0877ac */ /* 0x000ea40008000a00 */
[----:B--2---:R-:W-:-:S04]  /*01b0*/  UISETP.NE.U32.AND UP0, UPT, UR8, URZ, UPT ;  /* 0x000000ff0800728c */ /* 0x004fc8000bf05070 */
[----:B------:R-:W-:-:S09]  /*01c0*/  UISETP.NE.AND.EX UP0, UPT, UR9, URZ, UPT, UP0 ;  /* 0x000000ff0900728c */ /* 0x000fd2000bf05300 */
[----:B------:R-:W-:Y:S05]  /*01d0*/  BRA.U UP0, `(.L_x_2) ;  /* 0x0000000100247547 */ /* 0x000fea000b800000 */
[----:B------:R-:W2:Y:S02]  /*01e0*/  LDCU.64 UR8, c[0x0][0xaa8] ;  /* 0x00015500ff0877ac */ /* 0x000ea40008000a00 */
[----:B--2---:R-:W-:-:S04]  /*01f0*/  UISETP.NE.U32.AND UP0, UPT, UR8, URZ, UPT ;  /* 0x000000ff0800728c */ /* 0x004fc8000bf05070 */
[----:B------:R-:W-:-:S09]  /*0200*/  UISETP.NE.AND.EX UP0, UPT, UR9, URZ, UPT, UP0 ;  /* 0x000000ff0900728c */ /* 0x000fd2000bf05300 */
[----:B------:R-:W-:Y:S05]  /*0210*/  BRA.U !UP0, `(.L_x_3) ;  /* 0x00000001080c7547 */ /* 0x000fea000b800000 */
[----:B------:R-:W2:Y:S02]  /*0220*/  LDC.64 R46, c[0x0][0xaa8] ;  /* 0x0002aa00ff2e7b82 */ /* 0x000ea40000000a00 */
[----:B--2---:R2:W5:Y:S01]  /*0230*/  LDG.E R46, desc[UR38][R46.64] ;  /* 0x000000262e2e7981 */ /* 0x004562000c1e1900 */
[----:B------:R-:W-:Y:S05]  /*0240*/  BRA `(.L_x_2) ;  /* 0x0000000000087947 */ /* 0x000fea0003800000 */
.L_x_3:
[----:B------:R-:W2:Y:S02]  /*0250*/  LDCU UR8, c[0x0][0xaa0] ;  /* 0x00015400ff0877ac */ /* 0x000ea40008000800 */
[----:B--2---:R-:W-:Y:S02]  /*0260*/  MOV R46, UR8 ;  /* 0x00000008002e7c02 */ /* 0x004fe40008000f00 */
.L_x_2:
[----:B------:R-:W-:Y:S01]  /*0270*/  IMAD.U32 R0, RZ, RZ, UR10 ;  /* 0x0000000aff007e24 */ /* 0x000fe2000f8e00ff */
[----:B------:R-:W-:Y:S04]  /*0280*/  BSSY.RECONVERGENT B0, `(.L_x_4) ;  /* 0x000000f000007945 */ /* 0x000fe80003800200 */
[C---:B------:R-:W-:Y:S02]  /*0290*/  ISETP.NE.OR P1, PT, R0.reuse, 0x1, !P4 ;  /* 0x000000010000780c */ /* 0x040fe40006725670 */
[----:B------:R-:W-:-:S11]  /*02a0*/  ISETP.NE.OR P0, PT, R0, 0x3, !P4 ;  /* 0x000000030000780c */ /* 0x000fd60006705670 */
[----:B------:R-:W-:Y:S05]  /*02b0*/  @P1 BRA `(.L_x_5) ;  /* 0x00000000002c1947 */ /* 0x000fea0003800000 */
[----:B------:R-:W3:Y:S02]  /*02c0*/  LDCU.64 UR8, c[0x0][0x348] ;  /* 0x00006900ff0877ac */ /* 0x000ee40008000a00 */
[----:B---3--:R-:W-:Y:S02]  /*02d0*/  UIADD3 UR14, UP2, UPT, UR8, 0x80, URZ ;  /* 0x00000080080e7890 */ /* 0x008fe4000ff5e0ff */
[----:B------:R-:W-:Y:S02]  /*02e0*/  UIADD3 UR12, UP1, UPT, UR8, 0x280, URZ ;  /* 0x00000280080c7890 */ /* 0x000fe4000ff3e0ff */
[----:B------:R-:W-:Y:S02]  /*02f0*/  UIADD3 UR8, UP0, UPT, UR8, 0x180, URZ ;  /* 0x0000018008087890 */ /* 0x000fe4000ff1e0ff */
[----:B------:R-:W-:Y:S02]  /*0300*/  UIADD3.X UR15, UPT, UPT, URZ, UR9, URZ, UP2, !UPT ;  /* 0x00000009ff0f7290 */ /* 0x000fe400097fe4ff */
[----:B------:R-:W-:-:S02]  /*0310*/  UIADD3.X UR13, UPT, UPT, URZ, UR9, URZ, UP1, !UPT ;  /* 0x00000009ff0d7290 */ /* 0x000fc40008ffe4ff */
[----:B------:R-:W-:-:S05]  /*0320*/  UIADD3.X UR9, UPT, UPT, URZ, UR9, URZ, UP0, !UPT ;  /* 0x00000009ff097290 */ /* 0x000fca00087fe4ff */
[----:B------:R3:W-:Y:S02]  /*0330*/  UTMACCTL.PF [UR14] ;  /* 0x000000000e0079b9 */ /* 0x0007e40008040000 */
[----:B------:R3:W-:Y:S02]  /*0340*/  UTMACCTL.PF [UR12] ;  /* 0x000000000c0079b9 */ /* 0x0007e40008040000 */
[----:B------:R3:W-:Y:S02]  /*0350*/  UTMACCTL.PF [UR8] ;  /* 0x00000000080079b9 */ /* 0x0007e40008040000 */
[----:B---3--:R-:W-:Y:S01]  /*0360*/  NOP ;  /* 0x0000000000007918 */ /* 0x008fe20000000000 */
.L_x_5:
[----:B------:R-:W-:Y:S05]  /*0370*/  BSYNC.RECONVERGENT B0 ;  /* 0x0000000000007941 */ /* 0x000fea0003800200 */
.L_x_4:
[----:B------:R-:W-:Y:S04]  /*0380*/  BSSY.RECONVERGENT B0, `(.L_x_6) ;  /* 0x000000a000007945 */ /* 0x000fe80003800200 */
[----:B------:R-:W-:Y:S05]  /*0390*/  @P0 BRA `(.L_x_7) ;  /* 0x0000000000200947 */ /* 0x000fea0003800000 */
[----:B------:R-:W3:Y:S02]  /*03a0*/  LDCU.64 UR8, c[0x0][0x348] ;  /* 0x00006900ff0877ac */ /* 0x000ee40008000a00 */
[----:B---3--:R-:W-:Y:S02]  /*03b0*/  UIADD3 UR12, UP1, UPT, UR8, 0x780, URZ ;  /* 0x00000780080c7890 */ /* 0x008fe4000ff3e0ff */
[----:B------:R-:W-:Y:S02]  /*03c0*/  UIADD3 UR8, UP0, UPT, UR8, 0x880, URZ ;  /* 0x0000088008087890 */ /* 0x000fe4000ff1e0ff */
[----:B------:R-:W-:Y:S02]  /*03d0*/  UIADD3.X UR13, UPT, UPT, URZ, UR9, URZ, UP1, !UPT ;  /* 0x00000009ff0d7290 */ /* 0x000fe40008ffe4ff */
[----:B------:R-:W-:-:S07]  /*03e0*/  UIADD3.X UR9, UPT, UPT, URZ, UR9, URZ, UP0, !UPT ;  /* 0x00000009ff097290 */ /* 0x000fce00087fe4ff */
[----:B------:R3:W-:Y:S02]  /*03f0*/  UTMACCTL.PF [UR12] ;  /* 0x000000000c0079b9 */ /* 0x0007e40008040000 */
[----:B------:R3:W-:Y:S02]  /*0400*/  UTMACCTL.PF [UR8] ;  /* 0x00000000080079b9 */ /* 0x0007e40008040000 */
[----:B---3--:R-:W-:Y:S01]  /*0410*/  NOP ;  /* 0x0000000000007918 */ /* 0x008fe20000000000 */
.L_x_7:
[----:B------:R-:W-:Y:S05]  /*0420*/  BSYNC.RECONVERGENT B0 ;  /* 0x0000000000007941 */ /* 0x000fea0003800200 */
.L_x_6:
[----:B------:R-:W3:Y:S01]  /*0430*/  LDCU.64 UR8, c[0x0][0xa88] ;  /* 0x00015100ff0877ac */ /* 0x000ee20008000a00 */
[----:B------:R-:W-:Y:S02]  /*0440*/  UISETP.EQ.U32.AND UP1, UPT, UR6, URZ, UPT ;  /* 0x000000ff0600728c */ /* 0x000fe4000bf22070 */
[----:B------:R-:W-:Y:S02]  /*0450*/  UPLOP3.LUT UP5, UPT, UPT, UPT, UPT, 0x80, 0x8 ;  /* 0x000000000008789c */ /* 0x000fe40003faf070 */
[----:B---3--:R-:W-:-:S04]  /*0460*/  UISETP.NE.U32.AND UP0, UPT, UR8, URZ, UPT ;  /* 0x000000ff0800728c */ /* 0x008fc8000bf05070 */
[----:B------:R-:W-:-:S04]  /*0470*/  UISETP.NE.AND.EX UP0, UPT, UR9, URZ, UPT, UP0 ;  /* 0x000000ff0900728c */ /* 0x000fc8000bf05300 */
[----:B------:R-:W-:-:S04]  /*0480*/  UISETP.EQ.OR.EX UP2, UPT, UR7, URZ, !UP0, UP1 ;  /* 0x000000ff0700728c */ /* 0x000fc8000c742710 */
[----:B------:R-:W-:-:S05]  /*0490*/  UP2UR UR50, UPR, URZ, 0x4 ;  /* 0x00000004ff327883 */ /* 0x000fca0008000000 */
[----:B------:R-:W-:Y:S07]  /*04a0*/  BRA.U !UP2, `(.L_x_8) ;  /* 0x000000010a207547 */ /* 0x000fee000b800000 */
[----:B-----5:R-:W-:Y:S01]  /*04b0*/  R2UR UR8, R48 ;  /* 0x00000000300872ca */ /* 0x020fe200000e0000 */
[----:B------:R-:W-:Y:S02]  /*04c0*/  UISETP.NE.U32.AND UP2, UPT, UR6, URZ, UPT ;  /* 0x000000ff0600728c */ /* 0x000fe4000bf45070 */
[----:B------:R-:W-:Y:S02]  /*04d0*/  USEL UR6, URZ, 0xffffffff, UP0 ;  /* 0xffffffffff067887 */ /* 0x000fe40008000000 */
[----:B------:R-:W-:-:S08]  /*04e0*/  UISETP.NE.AND.EX UP2, UPT, UR7, URZ, UPT, UP2 ;  /* 0x000000ff0700728c */ /* 0x000fd0000bf45320 */
[----:B------:R-:W-:-:S04]  /*04f0*/  UISETP.NE.AND UP1, UPT, UR8, URZ, UPT ;  /* 0x000000ff0800728c */ /* 0x000fc8000bf25270 */
[----:B------:R-:W-:-:S04]  /*0500*/  @!UP2 USEL UR6, URZ, 0xffffffff, UP1 ;  /* 0xffffffffff06a887 */ /* 0x000fc80008800000 */
[----:B------:R-:W-:-:S04]  /*0510*/  ULOP3.LUT UR6, UR6, 0x1, URZ, 0xc0, !UPT ;  /* 0x0000000106067892 */ /* 0x000fc8000f8ec0ff */
[----:B------:R-:W-:Y:S02]  /*0520*/  UISETP.NE.U32.AND UP5, UPT, UR6, 0x1, UPT ;  /* 0x000000010600788c */ /* 0x000fe4000bfa5070 */
.L_x_8:
[----:B------:R-:W3:Y:S02]  /*0530*/  SHFL.IDX PT, R0, R94, RZ, 0x1f ;  /* 0x00001fff5e007589 */ /* 0x000ee400000e0000 */
[----:B---3--:R-:W-:-:S13]  /*0540*/  ISETP.NE.AND P0, PT, R0, RZ, PT ;  /* 0x000000ff0000720c */ /* 0x008fda0003f05270 */
[----:B------:R-:W-:Y:S05]  /*0550*/  @P0 BRA `(.L_x_9) ;  /* 0x0000000000780947 */ /* 0x000fea0003800000 */
[----:B------:R-:W-:Y:S01]  /*0560*/  ELECT P0, URZ, PT ;  /* 0x0000000000ff782f */ /* 0x000fe20003800000 */
[----:B------:R-:W-:-:S12]  /*0570*/  BSSY.RECONVERGENT B0, `(.L_x_9) ;  /* 0x000001c000007945 */ /* 0x000fd80003800200 */
[----:B------:R-:W-:Y:S05]  /*0580*/  @!P0 BRA `(.L_x_10) ;  /* 0x0000000000688947 */ /* 0x000fea0003800000 */
[----:B------:R-:W-:Y:S01]  /*0590*/  UMOV UR7, 0x400 ;  /* 0x0000040000077882 */ /* 0x000fe20000000000 */
[----:B------:R-:W-:Y:S01]  /*05a0*/  UMOV UR6, 0x1 ;  /* 0x0000000100067882 */ /* 0x000fe20000000000 */
[----:B------:R-:W-:Y:S02]  /*05b0*/  ULEA UR7, UR37, UR7, 0x18 ;  /* 0x0000000725077291 */ /* 0x000fe4000f8ec0ff */
[----:B------:R-:W-:-:S04]  /*05c0*/  UIADD3 UR8, UPT, UPT, -UR6, 0x100000, URZ ;  /* 0x0010000006087890 */ /* 0x000fc8000fffe1ff */
[----:B------:R-:W-:Y:S02]  /*05d0*/  USHF.L.U32 UR9, UR8, 0xb, URZ ;  /* 0x0000000b08097899 */ /* 0x000fe400080006ff */
[----:B------:R-:W-:Y:S01]  /*05e0*/  USHF.L.U32 UR8, UR8, 0x1, URZ ;  /* 0x0000000108087899 */ /* 0x000fe200080006ff */
[----:B------:R-:W3:Y:S11]  /*05f0*/  FENCE.VIEW.ASYNC.S ;  /* 0x00000000000073c6 */ /* 0x000ef60000000000 */
[----:B---3--:R3:W4:Y:S01]  /*0600*/  SYNCS.EXCH.64 URZ, [UR7], UR8 ;  /* 0x0000000807ff75b2 */ /* 0x0087220008000100 */
[----:B------:R3:W1:Y:S01]  /*0610*/  SYNCS.EXCH.64 URZ, [UR7+0x48], UR8 ;  /* 0x0000480807ff75b2 */ /* 0x0006620008000100 */
        /* <DEDUP_REMOVED lines=15> */
[----:B------:R3:W1:Y:S02]  /*0710*/  SYNCS.EXCH.64 URZ, [UR7+0x88], UR8 ;  /* 0x0000880807ff75b2 */ /* 0x0006640008000100 */
[----:B---3--:R-:W-:Y:S01]  /*0720*/  NOP ;  /* 0x0000000000007918 */ /* 0x008fe20000000000 */
.L_x_10:
[----:B------:R-:W-:Y:S05]  /*0730*/  BSYNC.RECONVERGENT B0 ;  /* 0x0000000000007941 */ /* 0x000fea0003800200 */
.L_x_9:
[----:B------:R-:W3:Y:S01]  /*0740*/  SHFL.IDX PT, R0, R94, RZ, 0x1f ;  /* 0x00001fff5e007589 */ /* 0x000ee200000e0000 */
[----:B------:R-:W-:Y:S01]  /*0750*/  NOP ;  /* 0x0000000000007918 */ /* 0x000fe20000000000 */
[----:B---3--:R-:W-:-:S13]  /*0760*/  ISETP.NE.AND P0, PT, R0, 0x1, PT ;  /* 0x000000010000780c */ /* 0x008fda0003f05270 */
[----:B------:R-:W-:Y:S05]  /*0770*/  @P0 BRA `(.L_x_11) ;  /* 0x0000000000540947 */ /* 0x000fea0003800000 */
[----:B------:R-:W-:Y:S01]  /*0780*/  UMOV UR8, 0x400 ;  /* 0x0000040000087882 */ /* 0x000fe20000000000 */
[----:B------:R-:W-:Y:S01]  /*0790*/  UMOV UR7, 0x20 ;  /* 0x0000002000077882 */ /* 0x000fe20000000000 */
[----:B------:R-:W-:Y:S01]  /*07a0*/  UMOV UR6, 0x80 ;  /* 0x0000008000067882 */ /* 0x000fe20000000000 */
[----:B------:R-:W-:Y:S02]  /*07b0*/  ULEA UR8, UR37, UR8, 0x18 ;  /* 0x0000000825087291 */ /* 0x000fe4000f8ec0ff */
[----:B------:R-:W-:-:S04]  /*07c0*/  UIADD3 UR12, UPT, UPT, -UR7, 0x100000, URZ ;  /* 0x00100000070c7890 */ /* 0x000fc8000fffe1ff */
[----:B------:R-:W-:Y:S02]  /*07d0*/  USHF.L.U32 UR13, UR12, 0xb, URZ ;  /* 0x0000000b0c0d7899 */ /* 0x000fe400080006ff */
[----:B------:R-:W-:Y:S02]  /*07e0*/  USHF.L.U32 UR12, UR12, 0x1, URZ ;  /* 0x000000010c0c7899 */ /* 0x000fe400080006ff */
[----:B------:R-:W-:-:S04]  /*07f0*/  UIADD3 UR6, UPT, UPT, -UR6, 0x100000, URZ ;  /* 0x0010000006067890 */ /* 0x000fc8000fffe1ff */
[----:B------:R-:W-:Y:S02]  /*0800*/  USHF.L.U32 UR7, UR6, 0xb, URZ ;  /* 0x0000000b06077899 */ /* 0x000fe400080006ff */
[----:B------:R-:W-:Y:S01]  /*0810*/  USHF.L.U32 UR6, UR6, 0x1, URZ ;  /* 0x0000000106067899 */ /* 0x000fe200080006ff */
[----:B------:R-:W-:Y:S01]  /*0820*/  ELECT P0, URZ, PT ;  /* 0x0000000000ff782f */ /* 0x000fe20003800000 */
[----:B------:R-:W3:Y:S02]  /*0830*/  FENCE.VIEW.ASYNC.S ;  /* 0x00000000000073c6 */ /* 0x000ee40000000000 */
[----:B---3--:R3:W1:Y:S08]  /*0840*/  SYNCS.EXCH.64 URZ, [UR8+0x90], UR12 ;  /* 0x0000900c08ff75b2 */ /* 0x0086700008000100 */
[----:B------:R3:W1:Y:S01]  /*0850*/  SYNCS.EXCH.64 URZ, [UR8+0xb0], UR6 ;  /* 0x0000b00608ff75b2 */ /* 0x0006620008000100 */
[----:B------:R3:W1:Y:S01]  /*0860*/  SYNCS.EXCH.64 URZ, [UR8+0x98], UR12 ;  /* 0x0000980c08ff75b2 */ /* 0x0006620008000100 */
[----:B------:R3:W1:Y:S01]  /*0870*/  SYNCS.EXCH.64 URZ, [UR8+0xb8], UR6 ;  /* 0x0000b80608ff75b2 */ /* 0x0006620008000100 */
[----:B------:R3:W1:Y:S01]  /*0880*/  SYNCS.EXCH.64 URZ, [UR8+0xa0], UR12 ;  /* 0x0000a00c08ff75b2 */ /* 0x0006620008000100 */
[----:B------:R3:W1:Y:S01]  /*0890*/  SYNCS.EXCH.64 URZ, [UR8+0xc0], UR6 ;  /* 0x0000c00608ff75b2 */ /* 0x0006620008000100 */
[----:B------:R3:W1:Y:S01]  /*08a0*/  SYNCS.EXCH.64 URZ, [UR8+0xa8], UR12 ;  /* 0x0000a80c08ff75b2 */ /* 0x0006620008000100 */
[----:B------:R3:W1:Y:S01]  /*08b0*/  SYNCS.EXCH.64 URZ, [UR8+0xc8], UR6 ;  /* 0x0000c80608ff75b2 */ /* 0x0006620008000100 */
[----:B------:R-:W-:Y:S01]  /*08c0*/  NOP ;  /* 0x0000000000007918 */ /* 0x000fe20000000000 */
.L_x_11:
[----:B------:R-:W2:Y:S01]  /*08d0*/  SHFL.IDX PT, R0, R94, RZ, 0x1f ;  /* 0x00001fff5e007589 */ /* 0x000ea200000e0000 */
[----:B------:R-:W-:Y:S01]  /*08e0*/  NOP ;  /* 0x0000000000007918 */ /* 0x000fe20000000000 */
[----:B--2---:R-:W-:-:S13]  /*08f0*/  ISETP.NE.AND P0, PT, R0, 0x3, PT ;  /* 0x000000030000780c */ /* 0x004fda0003f05270 */
[----:B------:R-:W-:Y:S05]  /*0900*/  @P0 BRA `(.L_x_12) ;  /* 0x00000000002c0947 */ /* 0x000fea0003800000 */
[----:B---3--:R-:W-:Y:S01]  /*0910*/  UMOV UR7, 0x400 ;  /* 0x0000040000077882 */ /* 0x008fe20000000000 */
[----:B------:R-:W-:Y:S01]  /*0920*/  UMOV UR6, 0x20 ;  /* 0x0000002000067882 */ /* 0x000fe20000000000 */
[----:B------:R-:W-:Y:S02]  /*0930*/  ULEA UR7, UR37, UR7, 0x18 ;  /* 0x0000000725077291 */ /* 0x000fe4000f8ec0ff */
[----:B------:R-:W-:-:S04]  /*0940*/  UIADD3 UR8, UPT, UPT, -UR6, 0x100000, URZ ;  /* 0x0010000006087890 */ /* 0x000fc8000fffe1ff */
[----:B------:R-:W-:Y:S02]  /*0950*/  USHF.L.U32 UR9, UR8, 0xb, URZ ;  /* 0x0000000b08097899 */ /* 0x000fe400080006ff */
[----:B------:R-:W-:Y:S01]  /*0960*/  USHF.L.U32 UR8, UR8, 0x1, URZ ;  /* 0x0000000108087899 */ /* 0x000fe200080006ff */
[----:B------:R-:W-:Y:S01]  /*0970*/  ELECT P0, URZ, PT ;  /* 0x0000000000ff782f */ /* 0x000fe20003800000 */
[----:B------:R-:W2:Y:S10]  /*0980*/  FENCE.VIEW.ASYNC.S ;  /* 0x00000000000073c6 */ /* 0x000eb40000000000 */
[----:B--2---:R2:W3:Y:S01]  /*0990*/  SYNCS.EXCH.64 URZ, [UR7+0xd0], UR8 ;  /* 0x0000d00807ff75b2 */ /* 0x0044e20008000100 */
[----:B------:R2:W1:Y:S01]  /*09a0*/  SYNCS.EXCH.64 URZ, [UR7+0xd8], UR8 ;  /* 0x0000d80807ff75b2 */ /* 0x0004620008000100 */
[----:B------:R-:W-:Y:S01]  /*09b0*/  NOP ;  /* 0x0000000000007918 */ /* 0x000fe20000000000 */
.L_x_12:
[----:B------:R-:W4:Y:S01]  /*09c0*/  SHFL.IDX PT, R0, R94, RZ, 0x1f ;  /* 0x00001fff5e007589 */ /* 0x000f2200000e0000 */
[----:B------:R-:W-:Y:S01]  /*09d0*/  NOP ;  /* 0x0000000000007918 */ /* 0x000fe20000000000 */
[----:B----4-:R-:W-:-:S13]  /*09e0*/  ISETP.NE.AND P0, PT, R0, 0x4, PT ;  /* 0x000000040000780c */ /* 0x010fda0003f05270 */
[----:B------:R-:W-:Y:S05]  /*09f0*/  @P0 BRA `(.L_x_13) ;  /* 0x0000000000480947 */ /* 0x000fea0003800000 */
[----:B--23--:R-:W-:Y:S01]  /*0a00*/  UMOV UR8, 0x1e0 ;  /* 0x000001e000087882 */ /* 0x00cfe20000000000 */
[----:B------:R-:W-:Y:S01]  /*0a10*/  UMOV UR7, 0x400 ;  /* 0x0000040000077882 */ /* 0x000fe20000000000 */
[----:B------:R-:W-:Y:S01]  /*0a20*/  USEL UR8, UR8, 0x1a0, UP5 ;  /* 0x000001a008087887 */ /* 0x000fe2000a800000 */
        /* <DEDUP_REMOVED lines=9> */
[----:B------:R-:W2:Y:S02]  /*0ac0*/  FENCE.VIEW.ASYNC.S ;  /* 0x00000000000073c6 */ /* 0x000ea40000000000 */
[----:B--2---:R4:W2:Y:S08]  /*0ad0*/  SYNCS.EXCH.64 URZ, [UR7+0xe0], UR12 ;  /* 0x0000e00c07ff75b2 */ /* 0x0048b00008000100 */
[----:B------:R4:W3:Y:S01]  /*0ae0*/  SYNCS.EXCH.64 URZ, [UR7+0xf0], UR8 ;  /* 0x0000f00807ff75b2 */ /* 0x0008e20008000100 */
[----:B------:R4:W1:Y:S01]  /*0af0*/  SYNCS.EXCH.64 URZ, [UR7+0xe8], UR12 ;  /* 0x0000e80c07ff75b2 */ /* 0x0008620008000100 */
[----:B------:R4:W1:Y:S02]  /*0b00*/  SYNCS.EXCH.64 URZ, [UR7+0xf8], UR8 ;  /* 0x0000f80807ff75b2 */ /* 0x0008640008000100 */
[----:B----4-:R-:W-:Y:S01]  /*0b10*/  NOP ;  /* 0x0000000000007918 */ /* 0x010fe20000000000 */
.L_x_13:
[----:B------:R-:W4:Y:S01]  /*0b20*/  SHFL.IDX PT, R0, R94, RZ, 0x1f ;  /* 0x00001fff5e007589 */ /* 0x000f2200000e0000 */
[----:B------:R-:W-:Y:S01]  /*0b30*/  NOP ;  /* 0x0000000000007918 */ /* 0x000fe20000000000 */
[----:B----4-:R-:W-:-:S13]  /*0b40*/  ISETP.NE.AND P0, PT, R0, 0x5, PT ;  /* 0x000000050000780c */ /* 0x010fda0003f05270 */
[----:B------:R-:W-:Y:S05]  /*0b50*/  @P0 BRA `(.L_x_14) ;  /* 0x0000000000440947 */ /* 0x000fea0003800000 */
[----:B--23--:R-:W-:Y:S01]  /*0b60*/  UMOV UR8, 0x400 ;  /* 0x0000040000087882 */ /* 0x00cfe20000000000 */
        /* <DEDUP_REMOVED lines=16> */
.L_x_14:
[----:B------:R-:W4:Y:S01]  /*0c70*/  SHFL.IDX PT, R0, R94, RZ, 0x1f ;  /* 0x00001fff5e007589 */ /* 0x000f2200000e0000 */
[----:B------:R-:W-:Y:S01]  /*0c80*/  ISETP.NE.OR P1, PT, RZ, UR10, !P4 ;  /* 0x0000000aff007c0c */ /* 0x000fe2000e725670 */
[----:B------:R-:W-:Y:S01]  /*0c90*/  NOP ;  /* 0x0000000000007918 */ /* 0x000fe20000000000 */
[----:B----4-:R-:W-:-:S13]  /*0ca0*/  ISETP.NE.AND P0, PT, R0, 0x3, PT ;  /* 0x000000030000780c */ /* 0x010fda0003f05270 */
[----:B------:R-:W-:Y:S05]  /*0cb0*/  @P0 BRA `(.L_x_15) ;  /* 0x0000000000340947 */ /* 0x000fea0003800000 */
[----:B--23--:R-:W-:Y:S01]  /*0cc0*/  UMOV UR7, 0x400 ;  /* 0x0000040000077882 */ /* 0x00cfe20000000000 */
[----:B------:R-:W-:Y:S01]  /*0cd0*/  UMOV UR6, 0x20 ;  /* 0x0000002000067882 */ /* 0x000fe20000000000 */
[----:B------:R-:W-:Y:S02]  /*0ce0*/  ULEA UR7, UR37, UR7, 0x18 ;  /* 0x0000000725077291 */ /* 0x000fe4000f8ec0ff */
[----:B------:R-:W-:-:S04]  /*0cf0*/  UIADD3 UR8, UPT, UPT, -UR6, 0x100000, URZ ;  /* 0x0010000006087890 */ /* 0x000fc8000fffe1ff */
[----:B------:R-:W-:Y:S02]  /*0d00*/  USHF.L.U32 UR9, UR8, 0xb, URZ ;  /* 0x0000000b08097899 */ /* 0x000fe400080006ff */
[----:B------:R-:W-:Y:S01]  /*0d10*/  USHF.L.U32 UR8, UR8, 0x1, URZ ;  /* 0x0000000108087899 */ /* 0x000fe200080006ff */
[----:B------:R-:W-:Y:S01]  /*0d20*/  ELECT P0, URZ, PT ;  /* 0x0000000000ff782f */ /* 0x000fe20003800000 */
[----:B------:R-:W2:Y:S10]  /*0d30*/  FENCE.VIEW.ASYNC.S ;  /* 0x00000000000073c6 */ /* 0x000eb40000000000 */
[----:B--2---:R4:W2:Y:S01]  /*0d40*/  SYNCS.EXCH.64 URZ, [UR7+0x120], UR8 ;  /* 0x0001200807ff75b2 */ /* 0x0048a20008000100 */
[----:B------:R4:W3:Y:S01]  /*0d50*/  SYNCS.EXCH.64 URZ, [UR7+0x130], UR8 ;  /* 0x0001300807ff75b2 */ /* 0x0008e20008000100 */
[----:B------:R4:W1:Y:S01]  /*0d60*/  SYNCS.EXCH.64 URZ, [UR7+0x128], UR8 ;  /* 0x0001280807ff75b2 */ /* 0x0008620008000100 */
[----:B------:R4:W1:Y:S02]  /*0d70*/  SYNCS.EXCH.64 URZ, [UR7+0x138], UR8 ;  /* 0x0001380807ff75b2 */ /* 0x0008640008000100 */
[----:B----4-:R-:W-:Y:S01]  /*0d80*/  NOP ;  /* 0x0000000000007918 */ /* 0x010fe20000000000 */
.L_x_15:
[----:B------:R-:W-:Y:S01]  /*0d90*/  VOTEU.ALL UP1, P1 ;  /* 0x0000000000ff7886 */ /* 0x000fe20000820000 */
[----:B--23--:R-:W2:Y:S01]  /*0da0*/  LDCU UR7, c[0x0][0x36c] ;  /* 0x00006d80ff0777ac */ /* 0x00cea20008000800 */
[----:B------:R-:W-:Y:S01]  /*0db0*/  NOP ;  /* 0x0000000000007918 */ /* 0x000fe20000000000 */
[----:B------:R-:W-:Y:S01]  /*0dc0*/  LOP3.LUT R11, R103, 0x1f, RZ, 0xc0, !PT ;  /* 0x0000001f670b7812 */ /* 0x000fe200078ec0ff */
[----:B------:R-:W-:Y:S01]  /*0dd0*/  UMOV UR8, 0x20 ;  /* 0x0000002000087882 */ /* 0x000fe20000000000 */
[----:B------:R-:W-:Y:S01]  /*0de0*/  @!UP1 UMOV UR6, 0x400 ;  /* 0x0000040000069882 */ /* 0x000fe20000000000 */
[----:B------:R-:W-:-:S04]  /*0df0*/  @!UP1 UIADD3 UR8, UPT, UPT, -UR8, 0x100000, URZ ;  /* 0x0010000008089890 */ /* 0x000fc8000fffe1ff */
[----:B------:R-:W-:Y:S02]  /*0e00*/  @!UP1 USHF.L.U32 UR9, UR8, 0xb, URZ ;  /* 0x0000000b08099899 */ /* 0x000fe400080006ff */
[----:B------:R-:W-:Y:S02]  /*0e10*/  @!UP1 USHF.L.U32 UR8, UR8, 0x1, URZ ;  /* 0x0000000108089899 */ /* 0x000fe400080006ff */
[----:B------:R-:W-:Y:S01]  /*0e20*/  @!UP1 ULEA UR6, UR37, UR6, 0x18 ;  /* 0x0000000625069291 */ /* 0x000fe2000f8ec0ff */
[----:B------:R-:W-:Y:S01]  /*0e30*/  VOTEU.ALL UP1, P1 ;  /* 0x0000000000ff7886 */ /* 0x000fe20000820000 */
[----:B------:R-:W-:Y:S01]  /*0e40*/  UISETP.NE.AND UP4, UPT, UR10, URZ, UPT ;  /* 0x000000ff0a00728c */ /* 0x000fe2000bf85270 */
[----:B------:R-:W3:Y:S09]  /*0e50*/  FENCE.VIEW.ASYNC.S ;  /* 0x00000000000073c6 */ /* 0x000ef20000000000 */
[----:B---3--:R3:W4:Y:S01]  /*0e60*/  @!UP1 SYNCS.EXCH.64 URZ, [UR6+0x140], UR8 ;  /* 0x0001400806ff95b2 */ /* 0x0087220008000100 */
[----:B--2---:R-:W-:-:S09]  /*0e70*/  UISETP.EQ.U32.AND UP1, UPT, UR7, 0x1, UPT ;  /* 0x000000010700788c */ /* 0x004fd2000bf22070 */
[----:B------:R-:W-:Y:S05]  /*0e80*/  BRA.U !UP1, `(.L_x_16) ;  /* 0x0000000109087547 */ /* 0x000fea000b800000 */
[----:B-1--4-:R-:W-:Y:S01]  /*0e90*/  UCGABAR_ARV ;  /* 0x00000000000079c7 */ /* 0x012fe20008000000 */
[----:B------:R-:W-:Y:S05]  /*0ea0*/  BRA `(.L_x_17) ;  /* 0x0000000000047947 */ /* 0x000fea0003800000 */
.L_x_16:
[----:B-1--4-:R-:W-:Y:S01]  /*0eb0*/  NOP ;  /* 0x0000000000007918 */ /* 0x012fe20000000000 */
.L_x_17:
[----:B------:R-:W1:Y:S01]  /*0ec0*/  S2R R21, SR_CTAID.X ;  /* 0x0000000000157919 */ /* 0x000e620000002500 */
[----:B------:R-:W-:-:S05]  /*0ed0*/  CS2R.32 R88, SR_CgaSize ;  /* 0x0000000000587805 */ /* 0x000fca0000008a00 */
[----:B------:R-:W-:-:S05]  /*0ee0*/  IMAD R88, R88, -0xa0, RZ ;  /* 0xffffff6058587824 */ /* 0x000fca00078e02ff */
[----:B------:R-:W-:-:S14]  /*0ef0*/  R2UR UR7, R88 ;  /* 0x00000000580772ca */ /* 0x000fdc00000e0000 */
[----:B------:R-:W2:Y:S01]  /*0f00*/  LDCU UR7, c[0x0][UR7+0x2b0] ;  /* 0x00005600070777ac */ /* 0x000ea20008000800 */
[----:B------:R-:W-:-:S05]  /*0f10*/  CS2R.32 R3, SR_CgaSize ;  /* 0x0000000000037805 */ /* 0x000fca0000008a00 */
[----:B------:R-:W-:-:S06]  /*0f20*/  IMAD R3, R3, -0xa0, RZ ;  /* 0xffffff6003037824 */ /* 0x000fcc00078e02ff */
[----:B------:R-:W4:Y:S01]  /*0f30*/  LDC R3, c[0x0][R3+0x2a0] ;  /* 0x0000a80003037b82 */ /* 0x000f220000000800 */
[----:B------:R-:W-:Y:S01]  /*0f40*/  PRMT R10, RZ, 0x7610, R10 ;  /* 0x00007610ff0a7816 */ /* 0x000fe2000000000a */
[----:B------:R-:W2:Y:S01]  /*0f50*/  S2R R20, SR_CTAID.Y ;  /* 0x0000000000147919 */ /* 0x000ea20000002600 */
[----:B------:R-:W-:-:S05]  /*0f60*/  CS2R.32 R88, SR_CgaSize ;  /* 0x0000000000587805 */ /* 0x000fca0000008a00 */
[----:B------:R-:W-:-:S05]  /*0f70*/  IMAD R88, R88, -0xa0, RZ ;  /* 0xffffff6058587824 */ /* 0x000fca00078e02ff */
[----:B---3--:R-:W-:-:S14]  /*0f80*/  R2UR UR6, R88 ;  /* 0x00000000580672ca */ /* 0x008fdc00000e0000 */
[----:B------:R-:W3:Y:S01]  /*0f90*/  LDCU UR6, c[0x0][UR6+0x2b4] ;  /* 0x00005680060677ac */ /* 0x000ee20008000800 */
[----:B------:R-:W-:Y:S01]  /*0fa0*/  UISETP.NE.AND UP2, UPT, UR10, 0x2, UPT ;  /* 0x000000020a00788c */ /* 0x000fe2000bf45270 */
[----:B------:R-:W-:-:S05]  /*0fb0*/  CS2R.32 R0, SR_CgaSize ;  /* 0x0000000000007805 */ /* 0x000fca0000008a00 */
[----:B------:R-:W-:-:S06]  /*0fc0*/  IMAD R0, R0, -0xa0, RZ ;  /* 0xffffff6000007824 */ /* 0x000fcc00078e02ff */
[----:B------:R-:W4:Y:S08]  /*0fd0*/  LDC R0, c[0x0][R0+0x2a4] ;  /* 0x0000a90000007b82 */ /* 0x000f300000000800 */
[----:B------:R-:W4:Y:S08]  /*0fe0*/  LDC R13, c[0x0][0xd24] ;  /* 0x00034900ff0d7b82 */ /* 0x000f300000000800 */
[----:B------:R-:W4:Y:S01]  /*0ff0*/  LDC R2, c[0x0][0xd24] ;  /* 0x00034900ff027b82 */ /* 0x000f220000000800 */
[----:B-1----:R-:W-:-:S07]  /*1000*/  I2FP.F32.U32 R5, R21 ;  /* 0x0000001500057245 */ /* 0x002fce0000201000 */
[----:B------:R-:W1:Y:S01]  /*1010*/  S2UR UR36, SR_CTAID.Z ;  /* 0x00000000002479c3 */ /* 0x000e620000002700 */
[----:B--2---:R-:W-:Y:S01]  /*1020*/  I2FP.F32.U32 R4, R20 ;  /* 0x0000001400047245 */ /* 0x004fe20000201000 */
[----:B------:R-:W-:-:S04]  /*1030*/  FMUL R5, R5, UR7 ;  /* 0x0000000705057c20 */ /* 0x000fc80008400000 */
[----:B---3--:R-:W-:Y:S01]  /*1040*/  FMUL R4, R4, UR6 ;  /* 0x0000000604047c20 */ /* 0x008fe20008400000 */
[----:B------:R-:W2:Y:S01]  /*1050*/  F2I.U32.TRUNC.NTZ R88, R5 ;  /* 0x0000000500587305 */ /* 0x000ea2000020f000 */
[----:B------:R-:W3:Y:S01]  /*1060*/  LDCU UR6, c[0x0][0xd30] ;  /* 0x0001a600ff0677ac */ /* 0x000ee20008000800 */
[----:B----4-:R-:W-:-:S06]  /*1070*/  ISETP.GE.AND P0, PT, R13, 0x1, PT ;  /* 0x000000010d00780c */ /* 0x010fcc0003f06270 */
[----:B------:R-:W4:Y:S01]  /*1080*/  F2I.U32.TRUNC.NTZ R81, R4 ;  /* 0x0000000400517305 */ /* 0x000f22000020f000 */
[----:B--2---:R-:W-:-:S04]  /*1090*/  IMAD.MOV R88, RZ, RZ, -R88 ;  /* 0x000000ffff587224 */ /* 0x004fc800078e0a58 */
[----:B------:R-:W-:Y:S01]  /*10a0*/  IMAD R88, R3, R88, R21 ;  /* 0x0000005803587224 */ /* 0x000fe200078e0215 */
[----:B------:R-:W-:Y:S01]  /*10b0*/  LOP3.LUT R3, R21, 0x1, RZ, 0xc0, !PT ;  /* 0x0000000115037812 */ /* 0x000fe200078ec0ff */
[----:B---3--:R-:W-:Y:S01]  /*10c0*/  UISETP.NE.AND UP3, UPT, UR6, 0x1, UPT ;  /* 0x000000010600788c */ /* 0x008fe2000bf65270 */
[----:B----4-:R-:W-:-:S04]  /*10d0*/  IMAD.MOV R81, RZ, RZ, -R81 ;  /* 0x000000ffff517224 */ /* 0x010fc800078e0a51 */
[----:B------:R-:W-:Y:S01]  /*10e0*/  IMAD R81, R0, R81, R20 ;  /* 0x0000005100517224 */ /* 0x000fe200078e0214 */
[----:B------:R-:W-:Y:S01]  /*10f0*/  PRMT R0, RZ, 0x7610, R0 ;  /* 0x00007610ff007816 */ /* 0x000fe20000000000 */
[----:B-1----:R-:W-:Y:S06]  /*1100*/  BRA.U UP4, `(.L_x_18) ;  /* 0x0000000104247547 */ /* 0x002fec000b800000 */
[----:B------:R-:W-:Y:S01]  /*1110*/  ISETP.NE.AND P1, PT, R81, RZ, PT ;  /* 0x000000ff5100720c */ /* 0x000fe20003f25270 */
[----:B------:R-:W-:Y:S01]  /*1120*/  IMAD.MOV.U32 R0, RZ, RZ, 0x3 ;  /* 0x00000003ff007424 */ /* 0x000fe200078e00ff */
[C---:B------:R-:W-:Y:S02]  /*1130*/  LOP3.LUT R5, R88.reuse, 0xfffffffe, RZ, 0xc0, !PT ;  /* 0xfffffffe58057812 */ /* 0x040fe400078ec0ff */
[----:B------:R-:W-:Y:S02]  /*1140*/  ISETP.LT.U32.OR P1, PT, R88, 0x2, !P1 ;  /* 0x000000025800780c */ /* 0x000fe40004f21470 */
[----:B------:R-:W-:Y:S02]  /*1150*/  SHF.L.U32 R0, R0, R5, RZ ;  /* 0x0000000500007219 */ /* 0x000fe400000006ff */
[----:B------:R-:W-:Y:S02]  /*1160*/  SEL R7, RZ, 0x1, !P1 ;  /* 0x00000001ff077807 */ /* 0x000fe40004800000 */
[----:B------:R-:W-:-:S05]  /*1170*/  SEL R4, RZ, 0x2, !P1 ;  /* 0x00000002ff047807 */ /* 0x000fca0004800000 */
[----:B------:R-:W-:-:S05]  /*1180*/  IMAD.IADD R4, R7, 0x1, R4 ;  /* 0x0000000107047824 */ /* 0x000fca00078e0204 */
[----:B------:R-:W-:Y:S02]  /*1190*/  PRMT R10, R4, 0x7610, R10 ;  /* 0x00007610040a7816 */ /* 0x000fe4000000000a */
.L_x_18:
[----:B------:R-:W-:Y:S05]  /*11a0*/  @!P0 BRA `(.L_x_19) ;  /* 0x0000000000b88947 */ /* 0x000fea0003800000 */
[----:B------:R-:W1:Y:S01]  /*11b0*/  LDC.64 R6, c[0x0][0xd18] ;  /* 0x00034600ff067b82 */ /* 0x000e620000000a00 */
[----:B------:R-:W-:-:S07]  /*11c0*/  ISETP.NE.AND P0, PT, R13, 0x1, PT ;  /* 0x000000010d00780c */ /* 0x000fce0003f05270 */
[----:B------:R-:W2:Y:S08]  /*11d0*/  LDC R14, c[0x0][0xd0c] ;  /* 0x00034300ff0e7b82 */ /* 0x000eb00000000800 */
[----:B------:R-:W3:Y:S08]  /*11e0*/  LDC R15, c[0x0][0x370] ;  /* 0x0000dc00ff0f7b82 */ /* 0x000ef00000000800 */
[----:B------:R-:W4:Y:S01]  /*11f0*/  LDC R16, c[0x0][0x374] ;  /* 0x0000dd00ff107b82 */ /* 0x000f220000000800 */
[----:B-1----:R-:W-:-:S07]  /*1200*/  ISETP.NE.AND P1, PT, R6, 0x1, PT ;  /* 0x000000010600780c */ /* 0x002fce0003f25270 */
[----:B------:R-:W3:Y:S01]  /*1210*/  LDC.64 R8, c[0x0][0xd10] ;  /* 0x00034400ff087b82 */ /* 0x000ee20000000a00 */
[----:B--2---:R-:W-:-:S07]  /*1220*/  ISETP.NE.AND P2, PT, R14, 0x1, PT ;  /* 0x000000010e00780c */ /* 0x004fce0003f45270 */
[----:B------:R-:W1:Y:S08]  /*1230*/  LDC R12, c[0x0][0xd20] ;  /* 0x00034800ff0c7b82 */ /* 0x000e700000000800 */
[----:B------:R-:W2:Y:S01]  /*1240*/  LDC.64 R4, c[0x0][0xd28] ;  /* 0x00034a00ff047b82 */ /* 0x000ea20000000a00 */
[----:B----4-:R-:W-:-:S04]  /*1250*/  IMAD.HI.U32 R17, R16, R7, RZ ;  /* 0x0000000710117227 */ /* 0x010fc800078e00ff */
[----:B------:R-:W-:-:S04]  /*1260*/  IMAD.HI.U32 R7, R20, R7, RZ ;  /* 0x0000000714077227 */ /* 0x000fc800078e00ff */
[----:B---3--:R-:W-:-:S04]  /*1270*/  IMAD.HI.U32 R18, R15, R8, RZ ;  /* 0x000000080f127227 */ /* 0x008fc800078e00ff */
[C---:B------:R-:W-:Y:S01]  /*1280*/  IMAD.HI.U32 R22, R21.reuse, R8, RZ ;  /* 0x0000000815167227 */ /* 0x040fe200078e00ff */
[-C--:B------:R-:W-:Y:S02]  /*1290*/  @P2 SHF.R.U32.HI R15, RZ, R9.reuse, R18 ;  /* 0x00000009ff0f2219 */ /* 0x080fe40000011612 */
[-C--:B-1----:R-:W-:Y:S02]  /*12a0*/  @P1 SHF.R.U32.HI R16, RZ, R12.reuse, R17 ;  /* 0x0000000cff101219 */ /* 0x082fe40000011611 */
[----:B------:R-:W-:Y:S02]  /*12b0*/  SHF.R.U32.HI R7, RZ, R12, R7 ;  /* 0x0000000cff077219 */ /* 0x000fe40000011607 */
[----:B------:R-:W-:Y:S02]  /*12c0*/  SHF.R.U32.HI R22, RZ, R9, R22 ;  /* 0x00000009ff167219 */ /* 0x000fe40000011616 */
[----:B------:R-:W-:Y:S01]  /*12d0*/  SEL R7, R20, R7, !P1 ;  /* 0x0000000714077207 */ /* 0x000fe20004800000 */
[----:B--2---:R-:W-:Y:S01]  /*12e0*/  IMAD.HI.U32 R18, R16, R4, RZ ;  /* 0x0000000410127227 */ /* 0x004fe200078e00ff */
[----:B------:R-:W-:-:S02]  /*12f0*/  SEL R9, R21, R22, !P2 ;  /* 0x0000001615097207 */ /* 0x000fc40005000000 */
[----:B------:R-:W-:Y:S01]  /*1300*/  IADD3 R17, PT, PT, -R7, RZ, RZ ;  /* 0x000000ff07117210 */ /* 0x000fe20007ffe1ff */
[----:B------:R-:W-:Y:S01]  /*1310*/  IMAD.HI.U32 R8, R15, R4, RZ ;  /* 0x000000040f087227 */ /* 0x000fe200078e00ff */
[----:B------:R-:W-:-:S03]  /*1320*/  @P0 SHF.R.U32.HI R16, RZ, R5, R18 ;  /* 0x00000005ff100219 */ /* 0x000fc60000011612 */
[----:B------:R-:W-:Y:S01]  /*1330*/  IMAD R17, R6, R17, R20 ;  /* 0x0000001106117224 */ /* 0x000fe200078e0214 */
[----:B------:R-:W-:Y:S01]  /*1340*/  @P0 SHF.R.U32.HI R15, RZ, R5, R8 ;  /* 0x00000005ff0f0219 */ /* 0x000fe20000011608 */
[----:B------:R-:W-:-:S04]  /*1350*/  IMAD R16, R16, R13, RZ ;  /* 0x0000000d10107224 */ /* 0x000fc800078e02ff */
[----:B------:R-:W-:Y:S01]  /*1360*/  IMAD R8, R15, R13, RZ ;  /* 0x0000000d0f087224 */ /* 0x000fe200078e02ff */
[----:B------:R-:W-:-:S04]  /*1370*/  ISETP.GE.AND P1, PT, R7, R16, PT ;  /* 0x000000100700720c */ /* 0x000fc80003f26270 */
[----:B------:R-:W-:Y:S01]  /*1380*/  ISETP.GE.OR P1, PT, R9, R8, P1 ;  /* 0x000000080900720c */ /* 0x000fe20000f26670 */
[----:B------:R-:W-:-:S05]  /*1390*/  IMAD.HI.U32 R8, R7, R4, RZ ;  /* 0x0000000407087227 */ /* 0x000fca00078e00ff */
[----:B------:R-:W-:-:S04]  /*13a0*/  SHF.R.U32.HI R8, RZ, R5, R8 ;  /* 0x00000005ff087219 */ /* 0x000fc80000011608 */
[----:B------:R-:W-:-:S03]  /*13b0*/  SEL R8, R7, R8, !P0 ;  /* 0x0000000807087207 */ /* 0x000fc60004000000 */
[----:B------:R-:W-:Y:S01]  /*13c0*/  @!P1 IMAD.HI.U32 R12, R9, R4, RZ ;  /* 0x00000004090c9227 */ /* 0x000fe200078e00ff */
[----:B------:R-:W-:-:S04]  /*13d0*/  IADD3 R4, PT, PT, -R8, RZ, RZ ;  /* 0x000000ff08047210 */ /* 0x000fc80007ffe1ff */
[----:B------:R-:W-:Y:S01]  /*13e0*/  @!P1 SHF.R.U32.HI R12, RZ, R5, R12 ;  /* 0x00000005ff0c9219 */ /* 0x000fe2000001160c */
[----:B------:R-:W-:-:S03]  /*13f0*/  IMAD R4, R13, R4, R7 ;  /* 0x000000040d047224 */ /* 0x000fc600078e0207 */
[----:B------:R-:W-:-:S05]  /*1400*/  @!P1 SEL R5, R9, R12, !P0 ;  /* 0x0000000c09059207 */ /* 0x000fca0004000000 */
[--C-:B------:R-:W-:Y:S02]  /*1410*/  @!P1 IMAD.IADD R8, R8, 0x1, -R5.reuse ;  /* 0x0000000108089824 */ /* 0x100fe400078e0a05 */
[----:B------:R-:W-:Y:S01]  /*1420*/  @!P1 IMAD R5, R4, R15, R5 ;  /* 0x0000000f04059224 */ /* 0x000fe200078e0205 */
[----:B------:R-:W-:Y:S01]  /*1430*/  IADD3 R4, PT, PT, -R9, RZ, RZ ;  /* 0x000000ff09047210 */ /* 0x000fe20007ffe1ff */
[----:B------:R-:W-:Y:S02]  /*1440*/  @!P1 IMAD R7, R8, R13, R9 ;  /* 0x0000000d08079224 */ /* 0x000fe400078e0209 */
[----:B------:R-:W-:Y:S02]  /*1450*/  @!P1 IMAD.MOV.U32 R9, RZ, RZ, R5 ;  /* 0x000000ffff099224 */ /* 0x000fe400078e0005 */
[----:B------:R-:W-:Y:S02]  /*1460*/  IMAD R4, R14, R4, R21 ;  /* 0x000000040e047224 */ /* 0x000fe400078e0215 */
[----:B------:R-:W-:-:S02]  /*1470*/  IMAD R20, R7, R6, R17 ;  /* 0x0000000607147224 */ /* 0x000fc400078e0211 */
[----:B------:R-:W-:Y:S02]  /*1480*/  IMAD R21, R9, R14, R4 ;  /* 0x0000000e09157224 */ /* 0x000fe400078e0204 */
.L_x_19:
[----:B------:R-:W-:Y:S05]  /*1490*/  BRA.U UP3, `(.L_x_20) ;  /* 0x0000000103407547 */ /* 0x000fea000b800000 */
[----:B------:R-:W1:Y:S08]  /*14a0*/  LDC.64 R6, c[0x0][0xd10] ;  /* 0x00034400ff067b82 */ /* 0x000e700000000a00 */
[----:B------:R-:W2:Y:S08]  /*14b0*/  LDC.64 R4, c[0x0][0xd18] ;  /* 0x00034600ff047b82 */ /* 0x000eb00000000a00 */
[----:B------:R-:W3:Y:S08]  /*14c0*/  LDC R8, c[0x0][0xd20] ;  /* 0x00034800ff087b82 */ /* 0x000ef00000000800 */
[----:B------:R-:W4:Y:S01]  /*14d0*/  LDC R12, c[0x0][0xd0c] ;  /* 0x00034300ff0c7b82 */ /* 0x000f220000000800 */
[----:B-1----:R-:W-:-:S05]  /*14e0*/  IMAD.HI.U32 R6, R21, R6, RZ ;  /* 0x0000000615067227 */ /* 0x002fca00078e00ff */
[----:B------:R-:W-:Y:S01]  /*14f0*/  SHF.R.U32.HI R6, RZ, R7, R6 ;  /* 0x00000007ff067219 */ /* 0x000fe20000011606 */
[----:B--2---:R-:W-:Y:S01]  /*1500*/  IMAD.HI.U32 R5, R20, R5, RZ ;  /* 0x0000000514057227 */ /* 0x004fe200078e00ff */
[----:B------:R-:W-:-:S04]  /*1510*/  ISETP.NE.AND P0, PT, R4, 0x1, PT ;  /* 0x000000010400780c */ /* 0x000fc80003f05270 */
[----:B---3--:R-:W-:-:S04]  /*1520*/  SHF.R.U32.HI R5, RZ, R8, R5 ;  /* 0x00000008ff057219 */ /* 0x008fc80000011605 */
[----:B------:R-:W-:Y:S02]  /*1530*/  SEL R5, R20, R5, !P0 ;  /* 0x0000000514057207 */ /* 0x000fe40004000000 */
[----:B----4-:R-:W-:-:S04]  /*1540*/  ISETP.NE.AND P1, PT, R12, 0x1, PT ;  /* 0x000000010c00780c */ /* 0x010fc80003f25270 */
[----:B------:R-:W-:-:S05]  /*1550*/  SEL R6, R21, R6, !P1 ;  /* 0x0000000615067207 */ /* 0x000fca0004800000 */
[----:B------:R-:W-:Y:S02]  /*1560*/  IMAD.IADD R7, R5, 0x1, -R6 ;  /* 0x0000000105077824 */ /* 0x000fe400078e0a06 */
[----:B------:R-:W-:Y:S02]  /*1570*/  IMAD.IADD R5, R6, 0x1, -R5 ;  /* 0x0000000106057824 */ /* 0x000fe400078e0a05 */
[----:B------:R-:W-:Y:S02]  /*1580*/  IMAD R21, R7, R12, R21 ;  /* 0x0000000c07157224 */ /* 0x000fe400078e0215 */
[----:B------:R-:W-:Y:S02]  /*1590*/  IMAD R20, R5, R4, R20 ;  /* 0x0000000405147224 */ /* 0x000fe400078e0214 */
.L_x_20:
[----:B------:R-:W-:Y:S05]  /*15a0*/  BRA.U !UP1, `(.L_x_21) ;  /* 0x00000001090c7547 */ /* 0x000fea000b800000 */
[----:B------:R-:W-:Y:S01]  /*15b0*/  UCGABAR_WAIT ;  /* 0x0000000000007dc7 */ /* 0x000fe20008000000 */
[----:B------:R-:W-:Y:S01]  /*15c0*/  CCTL.IVALL ;  /* 0x00000000ff00798f */ /* 0x000fe20002000000 */
[----:B------:R-:W-:Y:S05]  /*15d0*/  BRA `(.L_x_22) ;  /* 0x0000000000047947 */ /* 0x000fea0003800000 */
.L_x_21:
[----:B------:R-:W-:Y:S06]  /*15e0*/  BAR.SYNC.DEFER_BLOCKING 0x0 ;  /* 0x0000000000007b1d */ /* 0x000fec0000010000 */
.L_x_22:
[----:B------:R-:W1:Y:S02]  /*15f0*/  LDCU UR7, c[0x0][0x38c] ;  /* 0x00007180ff0777ac */ /* 0x000e640008000800 */
[----:B-1----:R-:W-:-:S04]  /*1600*/  UIADD3 UR7, UPT, UPT, UR7, 0x7f, URZ ;  /* 0x0000007f07077890 */ /* 0x002fc8000fffe0ff */
[----:B------:R-:W-:-:S04]  /*1610*/  USHF.R.S32.HI UR6, URZ, 0x1f, UR7 ;  /* 0x0000001fff067899 */ /* 0x000fc80008011407 */
[----:B------:R-:W-:-:S04]  /*1620*/  ULEA.HI UR6, UR6, UR7, URZ, 0x7 ;  /* 0x0000000706067291 */ /* 0x000fc8000f8f38ff */
[----:B------:R-:W-:Y:S01]  /*1630*/  USHF.R.S32.HI UR15, URZ, 0x7, UR6 ;  /* 0x00000007ff0f7899 */ /* 0x000fe20008011406 */
[----:B------:R-:W-:Y:S11]  /*1640*/  BRA.U UP2, `(.L_x_23) ;  /* 0x0000001102487547 */ /* 0x000ff6000b800000 */
[----:B------:R-:W1:Y:S01]  /*1650*/  LDC R11, c[0x0][0x370] ;  /* 0x0000dc00ff0b7b82 */ /* 0x000e620000000800 */
[----:B------:R-:W-:Y:S01]  /*1660*/  UISETP.NE.OR UP0, UPT, UR4, URZ, !UPT ;  /* 0x000000ff0400728c */ /* 0x000fe2000ff05670 */
[----:B------:R-:W-:Y:S01]  /*1670*/  R2UR UR4, R3 ;  /* 0x00000000030472ca */ /* 0x000fe200000e0000 */
[----:B------:R-:W-:Y:S01]  /*1680*/  UISETP.LT.AND UP1, UPT, UR15, 0x1, UPT ;  /* 0x000000010f00788c */ /* 0x000fe2000bf21270 */
[----:B------:R-:W-:Y:S01]  /*1690*/  PLOP3.LUT P1, PT, PT, PT, UP5, 0x80, 0x8 ;  /* 0x000000000008781c */ /* 0x000fe20003f2f058 */
[----:B------:R-:W-:Y:S01]  /*16a0*/  IMAD.MOV.U32 R17, RZ, RZ, 0x1 ;  /* 0x00000001ff117424 */ /* 0x000fe200078e00ff */
[----:B------:R-:W-:Y:S02]  /*16b0*/  CS2R R14, SRZ ;  /* 0x00000000000e7805 */ /* 0x000fe4000001ff00 */
[----:B------:R-:W-:Y:S01]  /*16c0*/  PLOP3.LUT P4, PT, P4, PT, UP0, 0xae, 0xea ;  /* 0x0000000000ea781c */ /* 0x000fe2000278f50e */
[----:B------:R-:W2:Y:S01]  /*16d0*/  S2UR UR5, SR_CgaCtaId ;  /* 0x00000000000579c3 */ /* 0x000ea20000008800 */
[----:B------:R-:W-:Y:S01]  /*16e0*/  PLOP3.LUT P1, PT, P1, PT, PT, 0x8, 0x80 ;  /* 0x000000000080781c */ /* 0x000fe20000f2e170 */
[----:B------:R-:W-:Y:S01]  /*16f0*/  IMAD.MOV.U32 R16, RZ, RZ, RZ ;  /* 0x000000ffff107224 */ /* 0x000fe200078e00ff */
[----:B------:R-:W3:Y:S01]  /*1700*/  LDCU.64 UR30, c[0x0][0x348] ;  /* 0x00006900ff1e77ac */ /* 0x000ee20008000a00 */
[----:B------:R-:W-:Y:S01]  /*1710*/  IMAD.MOV.U32 R12, RZ, RZ, 0x1 ;  /* 0x00000001ff0c7424 */ /* 0x000fe200078e00ff */
[----:B------:R-:W-:-:S03]  /*1720*/  USEL UR15, UR15, 0x1, !UP1 ;  /* 0x000000010f0f7887 */ /* 0x000fc6000c800000 */
[----:B------:R-:W4:Y:S01]  /*1730*/  LDC R0, c[0x0][0x374] ;  /* 0x0000dd00ff007b82 */ /* 0x000f220000000800 */
[----:B------:R-:W-:Y:S01]  /*1740*/  UMOV UR14, URZ ;  /* 0x000000ff000e7c82 */ /* 0x000fe20008000000 */
[----:B------:R-:W-:-:S07]  /*1750*/  UMOV UR7, 0x400 ;  /* 0x0000040000077882 */ /* 0x000fce0000000000 */
.L_x_33:
[----:B------:R-:W-:-:S03]  /*1760*/  UISETP.NE.AND UP0, UPT, UR37, URZ, UPT ;  /* 0x000000ff2500728c */ /* 0x000fc6000bf05270 */
[----:B--2---:R-:W-:Y:S02]  /*1770*/  UMOV UR37, UR5 ;  /* 0x0000000500257c82 */ /* 0x004fe40008000000 */
[----:B------:R-:W-:-:S04]  /*1780*/  ULEA UR6, UR37, UR7, 0x18 ;  /* 0x0000000725067291 */ /* 0x000fc8000f8ec0ff */
[----:B------:R-:W-:Y:S08]  /*1790*/  BRA.U UP0, `(.L_x_24) ;  /* 0x0000000100347547 */ /* 0x000ff0000b800000 */
[----:B------:R-:W2:Y:S01]  /*17a0*/  S2R R4, SR_CgaCtaId ;  /* 0x0000000000047919 */ /* 0x000ea20000008800 */
[----:B------:R-:W-:-:S04]  /*17b0*/  MOV R5, 0x400 ;  /* 0x0000040000057802 */ /* 0x000fc80000000f00 */
[----:B--2---:R-:W-:Y:S02]  /*17c0*/  LEA R5, R4, R5, 0x18 ;  /* 0x0000000504057211 */ /* 0x004fe400078ec0ff */
[----:B------:R-:W-:-:S03]  /*17d0*/  SHF.L.U32 R4, R12, 0x1f, RZ ;  /* 0x0000001f0c047819 */ /* 0x000fc600000006ff */
[----:B------:R-:W-:-:S04]  /*17e0*/  IMAD R5, R14, 0x8, R5 ;  /* 0x000000080e057824 */ /* 0x000fc800078e0205 */
[----:B------:R-:W2:Y:S02]  /*17f0*/  SYNCS.PHASECHK.TRANS64.TRYWAIT P0, [R5+URZ+0x130], R4 ;  /* 0x00013004050075a7 */ /* 0x000ea400080011ff */
[----:B--2---:R-:W-:Y:S05]  /*1800*/  @!P0 BRA `(.L_x_25) ;  /* 0x0000008400748947 */ /* 0x004fea0003800000 */
.L_x_143:
[----:B------:R-:W-:Y:S01]  /*1810*/  VIADD R14, R14, 0x1 ;  /* 0x000000010e0e7836 */ /* 0x000fe20000000000 */
[----:B------:R2:W-:Y:S04]  /*1820*/  SYNCS.ARRIVE.TRANS64.A1T0 RZ, [R5+URZ+0x120], RZ ;  /* 0x000120ff05ff79a7 */ /* 0x0005e800081000ff */
[----:B------:R-:W-:-:S04]  /*1830*/  ISETP.NE.AND P0, PT, R14, 0x2, PT ;  /* 0x000000020e00780c */ /* 0x000fc80003f05270 */
[----:B------:R-:W-:Y:S02]  /*1840*/  SEL R14, R14, RZ, P0 ;  /* 0x000000ff0e0e7207 */ /* 0x000fe40000000000 */
[----:B--2---:R-:W-:-:S04]  /*1850*/  SEL R5, RZ, 0x1, P0 ;  /* 0x00000001ff057807 */ /* 0x004fc80000000000 */
[----:B------:R-:W-:-:S07]  /*1860*/  LOP3.LUT R12, R12, R5, RZ, 0x3c, !PT ;  /* 0x000000050c0c7212 */ /* 0x000fce00078e3cff */
.L_x_24:
[----:B------:R-:W-:Y:S01]  /*1870*/  ULEA UR8, UR14, UR6, 0x3 ;  /* 0x000000060e087291 */ /* 0x000fe2000f8e18ff */
[----:B------:R-:W-:Y:S02]  /*1880*/  SHF.L.U32 R4, R17, 0x1f, RZ ;  /* 0x0000001f11047819 */ /* 0x000fe400000006ff */
[----:B------:R-:W-:-:S06]  /*1890*/  LEA.HI R21, R21, R21, RZ, 0x1 ;  /* 0x0000001515157211 */ /* 0x000fcc00078f08ff */
[----:B------:R2:W1:Y:S02]  /*18a0*/  SYNCS.PHASECHK.TRANS64.TRYWAIT P0, [UR8+0x48], R4 ;  /* 0x00004804ff0075a7 */ /* 0x0004640008001108 */
[----:B------:R-:W3:Y:S02]  /*18b0*/  LDCU UR8, c[0x0][0x38c] ;  /* 0x00007180ff0877ac */ /* 0x000ee40008000800 */
[----:B---3--:R-:W-:-:S09]  /*18c0*/  UISETP.GE.AND UP0, UPT, UR8, 0x1, UPT ;  /* 0x000000010800788c */ /* 0x008fd2000bf06270 */
[----:B--2---:R-:W-:Y:S05]  /*18d0*/  BRA.U !UP0, `(.L_x_26) ;  /* 0x0000000108d07547 */ /* 0x004fea000b800000 */
[----:B------:R-:W-:Y:S01]  /*18e0*/  SHF.R.S32.HI R4, RZ, 0x1, R21 ;  /* 0x00000001ff047819 */ /* 0x000fe20000011415 */
[----:B------:R-:W-:Y:S01]  /*18f0*/  IMAD R20, R20, 0x2, R3 ;  /* 0x0000000214147824 */ /* 0x000fe200078e0203 */
[----:B------:R-:W-:Y:S01]  /*1900*/  UIADD3 UR28, UP2, UPT, UR30, 0x80, URZ ;  /* 0x000000801e1c7890 */ /* 0x000fe2000ff5e0ff */
[----:B------:R-:W-:Y:S01]  /*1910*/  @!P4 IMAD.MOV.U32 R5, RZ, RZ, 0x9000 ;  /* 0x00009000ff05c424 */ /* 0x000fe200078e00ff */
[----:B------:R-:W-:Y:S01]  /*1920*/  R2UR UR11, R4 ;  /* 0x00000000040b72ca */ /* 0x000fe200000e0000 */
[----:B------:R-:W-:Y:S01]  /*1930*/  UIADD3 UR26, UP1, UPT, UR30, 0x280, URZ ;  /* 0x000002801e1a7890 */ /* 0x000fe2000ff3e0ff */
[----:B------:R-:W-:Y:S01]  /*1940*/  R2UR UR19, R20 ;  /* 0x00000000141372ca */ /* 0x000fe200000e0000 */
[----:B------:R-:W-:Y:S02]  /*1950*/  UIADD3 UR24, UP0, UPT, UR30, 0x180, URZ ;  /* 0x000001801e187890 */ /* 0x000fe4000ff1e0ff */
[----:B------:R-:W-:Y:S02]  /*1960*/  UIADD3.X UR29, UPT, UPT, URZ, UR31, URZ, UP2, !UPT ;  /* 0x0000001fff1d7290 */ /* 0x000fe400097fe4ff */
[----:B------:R-:W-:-:S02]  /*1970*/  UIADD3.X UR27, UPT, UPT, URZ, UR31, URZ, UP1, !UPT ;  /* 0x0000001fff1b7290 */ /* 0x000fc40008ffe4ff */
[----:B------:R-:W-:Y:S01]  /*1980*/  UIADD3.X UR25, UPT, UPT, URZ, UR31, URZ, UP0, !UPT ;  /* 0x0000001fff197290 */ /* 0x000fe200087fe4ff */
[----:B------:R-:W-:Y:S01]  /*1990*/  UMOV UR21, UR14 ;  /* 0x0000000e00157c82 */ /* 0x000fe20008000000 */
[----:B------:R-:W-:Y:S02]  /*19a0*/  UMOV UR12, URZ ;  /* 0x000000ff000c7c82 */ /* 0x000fe40008000000 */
[----:B------:R-:W-:Y:S02]  /*19b0*/  ULEA UR11, UR11, UR4, 0x1 ;  /* 0x000000040b0b7291 */ /* 0x000fe4000f8e08ff */
[----:B------:R-:W-:Y:S02]  /*19c0*/  USHF.L.U32 UR19, UR19, 0x6, URZ ;  /* 0x0000000613137899 */ /* 0x000fe400080006ff */
[----:B------:R-:W-:Y:S01]  /*19d0*/  USHF.L.U32 UR35, UR11, 0x7, URZ ;  /* 0x000000070b237899 */ /* 0x000fe200080006ff */
[----:B------:R-:W-:-:S11]  /*19e0*/  UMOV UR10, URZ ;  /* 0x000000ff000a7c82 */ /* 0x000fd60008000000 */
.L_x_29:
[----:B------:R-:W-:Y:S01]  /*19f0*/  ULEA UR9, UR21, UR6, 0x3 ;  /* 0x0000000615097291 */ /* 0x000fe2000f8e18ff */
[----:B-1-3--:R-:W-:Y:S11]  /*1a00*/  @P0 BRA `(.L_x_27) ;  /* 0x00000000000c0947 */ /* 0x00aff60003800000 */
[----:B------:R-:W-:-:S04]  /*1a10*/  SHF.L.U32 R7, R17, 0x1f, RZ ;  /* 0x0000001f11077819 */ /* 0x000fc800000006ff */
[----:B------:R-:W1:Y:S02]  /*1a20*/  SYNCS.PHASECHK.TRANS64.TRYWAIT P0, [UR9+0x48], R7 ;  /* 0x00004807ff0075a7 */ /* 0x000e640008001109 */
[----:B-1----:R-:W-:Y:S05]  /*1a30*/  @!P0 BRA `(.L_x_28) ;  /* 0x0000008000fc8947 */ /* 0x002fea0003800000 */
.L_x_27:
[----:B------:R-:W-:Y:S01]  /*1a40*/  UIADD3 UR14, UPT, UPT, UR21, 0x1, URZ ;  /* 0x00000001150e7890 */ /* 0x000fe2000fffe0ff */
[----:B------:R2:W-:Y:S01]  /*1a50*/  @!P4 SYNCS.ARRIVE.TRANS64 RZ, [UR9], R5 ;  /* 0x00000005ffffc9a7 */ /* 0x0005e20008000009 */
[----:B------:R-:W-:Y:S02]  /*1a60*/  ULEA UR16, UR21, UR6, 0xd ;  /* 0x0000000615107291 */ /* 0x000fe4000f8e68ff */
[----:B------:R-:W-:Y:S02]  /*1a70*/  UISETP.NE.AND UP0, UPT, UR14, 0x9, UPT ;  /* 0x000000090e00788c */ /* 0x000fe4000bf05270 */
[----:B------:R-:W-:Y:S02]  /*1a80*/  USHF.L.U32 UR34, UR12, 0x6, URZ ;  /* 0x000000060c227899 */ /* 0x000fe400080006ff */
[----:B------:R-:W-:Y:S02]  /*1a90*/  USEL UR13, URZ, 0x1, UP0 ;  /* 0x00000001ff0d7887 */ /* 0x000fe40008000000 */
[----:B------:R-:W-:-:S02]  /*1aa0*/  USEL UR14, UR14, URZ, UP0 ;  /* 0x000000ff0e0e7287 */ /* 0x000fc40008000000 */
[----:B------:R-:W-:Y:S02]  /*1ab0*/  ULOP3.LUT UR33, UR9, 0xfefffff8, URZ, 0xc0, !UPT ;  /* 0xfefffff809217892 */ /* 0x000fe4000f8ec0ff */
[----:B------:R-:W-:Y:S01]  /*1ac0*/  ULEA UR8, UR14, UR6, 0x3 ;  /* 0x000000060e087291 */ /* 0x000fe2000f8e18ff */
[----:B------:R-:W-:Y:S01]  /*1ad0*/  LOP3.LUT R17, R17, UR13, RZ, 0x3c, !PT ;  /* 0x0000000d11117c12 */ /* 0x000fe2000f8e3cff */
[----:B------:R-:W-:Y:S02]  /*1ae0*/  UIADD3 UR32, UPT, UPT, UR16, 0x10400, URZ ;  /* 0x0001040010207890 */ /* 0x000fe4000fffe0ff */
[----:B------:R-:W-:Y:S01]  /*1af0*/  USHF.L.U32 UR18, UR12, 0x7, URZ ;  /* 0x000000070c127899 */ /* 0x000fe200080006ff */
[----:B-1----:R-:W-:Y:S01]  /*1b00*/  SHF.L.U32 R4, R17, 0x1f, RZ ;  /* 0x0000001f11047819 */ /* 0x002fe200000006ff */
[----:B------:R-:W-:Y:S02]  /*1b10*/  UIADD3 UR16, UPT, UPT, UR16, 0x22400, URZ ;  /* 0x0002240010107890 */ /* 0x000fe4000fffe0ff */
[----:B------:R-:W-:Y:S01]  /*1b20*/  ULOP3.LUT UR9, UR9, 0xfefffff8, URZ, 0xc0, !UPT ;  /* 0xfefffff809097892 */ /* 0x000fe2000f8ec0ff */
[----:B------:R2:W3:Y:S01]  /*1b30*/  SYNCS.PHASECHK.TRANS64.TRYWAIT P0, [UR8+0x48], R4 ;  /* 0x00004804ff0075a7 */ /* 0x0004e20008001108 */
[----:B------:R-:W-:Y:S01]  /*1b40*/  ULEA UR8, UR21, UR6, 0xb ;  /* 0x0000000615087291 */ /* 0x000fe2000f8e58ff */
[----:B------:R-:W-:Y:S01]  /*1b50*/  UMOV UR22, 0x0 ;  /* 0x0000000000167882 */ /* 0x000fe20000000000 */
[----:B------:R-:W-:-:S02]  /*1b60*/  UMOV UR23, 0x10000000 ;  /* 0x1000000000177882 */ /* 0x000fc40000000000 */
[----:B------:R-:W-:Y:S01]  /*1b70*/  UIADD3 UR8, UPT, UPT, UR8, 0x34400, URZ ;  /* 0x0003440008087890 */ /* 0x000fe2000fffe0ff */
[----:B------:R-:W-:Y:S01]  /*1b80*/  UTMALDG.3D.2CTA [UR32], [UR28], desc[UR22] ;  /* 0x000016201c0075b4 */ /* 0x000fe20008211000 */
[----:B------:R-:W-:Y:S01]  /*1b90*/  UMOV UR20, UR36 ;  /* 0x0000002400147c82 */ /* 0x000fe20008000000 */
[----:B------:R-:W-:Y:S01]  /*1ba0*/  UMOV UR17, UR33 ;  /* 0x0000002100117c82 */ /* 0x000fe20008000000 */
[----:B------:R-:W-:Y:S01]  /*1bb0*/  UMOV UR13, UR36 ;  /* 0x00000024000d7c82 */ /* 0x000fe20008000000 */
[----:B------:R-:W-:Y:S01]  /*1bc0*/  UMOV UR21, UR14 ;  /* 0x0000000e00157c82 */ /* 0x000fe20008000000 */
[----:B------:R-:W-:Y:S03]  /*1bd0*/  UTMALDG.3D.2CTA [UR16], [UR26], desc[UR22] ;  /* 0x000016101a0075b4 */ /* 0x000fe60008211000 */
[----:B------:R1:W-:Y:S02]  /*1be0*/  UTMALDG.4D.2CTA [UR8], [UR24], desc[UR22] ;  /* 0x00001608180075b4 */ /* 0x0003e40008219000 */
[----:B-1----:R-:W-:-:S04]  /*1bf0*/  UIADD3 UR12, UPT, UPT, UR12, 0x1, URZ ;  /* 0x000000010c0c7890 */ /* 0x002fc8000fffe0ff */
[----:B------:R-:W-:-:S09]  /*1c00*/  UISETP.NE.AND UP0, UPT, UR12, UR15, UPT ;  /* 0x0000000f0c00728c */ /* 0x000fd2000bf05270 */
[----:B--2---:R-:W-:Y:S05]  /*1c10*/  BRA.U UP0, `(.L_x_29) ;  /* 0xfffffffd00747547 */ /* 0x004fea000b83ffff */
.L_x_26:
[----:B------:R-:W-:Y:S01]  /*1c20*/  LEA R8, R16, UR6, 0x3 ;  /* 0x0000000610087c11 */ /* 0x000fe2000f8e18ff */
[----:B------:R-:W-:Y:S01]  /*1c30*/  @!P1 SYNCS.ARRIVE.TRANS64.A1T0 RZ, [UR6+0xd8], RZ ;  /* 0x0000d8ffffff99a7 */ /* 0x000fe20008100006 */
[----:B------:R-:W-:Y:S01]  /*1c40*/  SHF.L.U32 R5, R15, 0x1f, RZ ;  /* 0x0000001f0f057819 */ /* 0x000fe200000006ff */
[----:B------:R-:W-:-:S03]  /*1c50*/  NOP ;  /* 0x0000000000007918 */ /* 0x000fc60000000000 */
[----:B-1-3--:R-:W1:Y:S01]  /*1c60*/  SYNCS.PHASECHK.TRANS64.TRYWAIT P0, [R8+URZ+0xe0], R5 ;  /* 0x0000e005080075a7 */ /* 0x00ae6200080011ff */
[----:B------:R-:W-:Y:S01]  /*1c70*/  LEA R4, R16, UR6, 0x4 ;  /* 0x0000000610047c11 */ /* 0x000fe2000f8e20ff */
[----:B-1----:R-:W-:Y:S06]  /*1c80*/  @!P0 BRA `(.L_x_30) ;  /* 0x0000008000808947 */ /* 0x002fec0003800000 */
.L_x_145:
[----:B-1----:R-:W1:Y:S01]  /*1c90*/  LDS.128 R4, [R4+0x150] ;  /* 0x0001500004047984 */ /* 0x002e620000000c00 */
[----:B------:R-:W-:Y:S01]  /*1ca0*/  ISETP.GE.AND P0, PT, R2, 0x1, PT ;  /* 0x000000010200780c */ /* 0x000fe20003f06270 */
[----:B------:R-:W-:Y:S01]  /*1cb0*/  VIADD R8, R8, 0xf0 ;  /* 0x000000f008087836 */ /* 0x000fe20000000000 */
[----:B------:R-:W-:Y:S01]  /*1cc0*/  @!PT LDS RZ, [RZ] ;  /* 0x00000000fffff984 */ /* 0x000fe20000000800 */
[----:B------:R-:W-:Y:S01]  /*1cd0*/  @!PT LDS RZ, [RZ] ;  /* 0x00000000fffff984 */ /* 0x000fe20000000800 */
[----:B------:R-:W-:Y:S01]  /*1ce0*/  @!PT LDS RZ, [RZ] ;  /* 0x00000000fffff984 */ /* 0x000fe20000000800 */
[----:B------:R-:W-:Y:S01]  /*1cf0*/  @!PT LDS RZ, [RZ] ;  /* 0x00000000fffff984 */ /* 0x000fe20000000800 */
[----:B------:R2:W-:Y:S06]  /*1d00*/  MEMBAR.ALL.CTA ;  /* 0x0000000000007992 */ /* 0x0005ec0000008000 */
[----:B--2---:R-:W2:Y:S01]  /*1d10*/  FENCE.VIEW.ASYNC.S ;  /* 0x00000000000073c6 */ /* 0x004ea20000000000 */
[----:B------:R-:W-:-:S04]  /*1d20*/  PRMT R8, RZ, 0x654, R8 ;  /* 0x00000654ff087816 */ /* 0x000fc80000000008 */
[----:B--2---:R2:W-:Y:S01]  /*1d30*/  SYNCS.ARRIVE.TRANS64.RED.A1T0 RZ, [R8+URZ], RZ ;  /* 0x000000ff08ff79a7 */ /* 0x0045e200081004ff */
[----:B-1----:R-:W-:-:S13]  /*1d40*/  LOP3.LUT P2, RZ, R6, 0x1, RZ, 0xc0, !PT ;  /* 0x0000000106ff7812 */ /* 0x002fda000784c0ff */
[----:B------:R-:W-:Y:S01]  /*1d50*/  @P2 SHF.R.U32.HI R9, RZ, 0x10, R5 ;  /* 0x00000010ff092819 */ /* 0x000fe20000011605 */
[----:B------:R-:W-:Y:S01]  /*1d60*/  VOTEU.ANY UP0, P2 ;  /* 0x0000000000ff7886 */ /* 0x000fe20001000100 */
[----:B------:R-:W-:Y:S02]  /*1d70*/  @P2 MOV R13, R4 ;  /* 0x00000004000d2202 */ /* 0x000fe40000000f00 */
[----:B------:R-:W-:Y:S02]  /*1d80*/  @P2 R2UR.BROADCAST UR8, R9 ;  /* 0x00000000090822ca */ /* 0x000fe400008e0000 */
[----:B------:R-:W-:-:S11]  /*1d90*/  @P2 LOP3.LUT R10, R5, 0xffff, RZ, 0xc0, !PT ;  /* 0x0000ffff050a2812 */ /* 0x000fd600078ec0ff */
[----:B------:R-:W-:Y:S01]  /*1da0*/  @UP0 UMOV UR36, UR8 ;  /* 0x0000000800240c82 */ /* 0x000fe20008000000 */
[----:B--2---:R-:W-:Y:S05]  /*1db0*/  @!P0 BRA `(.L_x_31) ;  /* 0x0000000000b88947 */ /* 0x004fea0003800000 */
[----:B------:R-:W4:Y:S01]  /*1dc0*/  LDC.64 R6, c[0x0][0xd18] ;  /* 0x00034600ff067b82 */ /* 0x000f220000000a00 */
[----:B------:R-:W-:-:S07]  /*1dd0*/  ISETP.NE.AND P3, PT, R2, 0x1, PT ;  /* 0x000000010200780c */ /* 0x000fce0003f65270 */
[----:B------:R-:W1:Y:S08]  /*1de0*/  LDC.64 R8, c[0x0][0xd10] ;  /* 0x00034400ff087b82 */ /* 0x000e700000000a00 */
[----:B------:R-:W2:Y:S08]  /*1df0*/  LDC R18, c[0x0][0xd20] ;  /* 0x00034800ff127b82 */ /* 0x000eb00000000800 */
[----:B------:R-:W3:Y:S01]  /*1e00*/  LDC R20, c[0x0][0xd0c] ;  /* 0x00034300ff147b82 */ /* 0x000ee20000000800 */
[----:B----4-:R-:W-:Y:S01]  /*1e10*/  IMAD.HI.U32 R19, R0, R7, RZ ;  /* 0x0000000700137227 */ /* 0x010fe200078e00ff */
[----:B------:R-:W-:-:S03]  /*1e20*/  ISETP.NE.AND P0, PT, R6, 0x1, PT ;  /* 0x000000010600780c */ /* 0x000fc60003f05270 */
[----:B------:R-:W-:-:S03]  /*1e30*/  IMAD.HI.U32 R7, R10, R7, RZ ;  /* 0x000000070a077227 */ /* 0x000fc600078e00ff */
[----:B------:R-:W4:Y:S01]  /*1e40*/  LDC.64 R4, c[0x0][0xd28] ;  /* 0x00034a00ff047b82 */ /* 0x000f220000000a00 */
[----:B-1----:R-:W-:-:S04]  /*1e50*/  IMAD.HI.U32 R22, R11, R8, RZ ;  /* 0x000000080b167227 */ /* 0x002fc800078e00ff */
[----:B------:R-:W-:Y:S01]  /*1e60*/  IMAD.HI.U32 R24, R13, R8, RZ ;  /* 0x000000080d187227 */ /* 0x000fe200078e00ff */
[----:B------:R-:W-:Y:S02]  /*1e70*/  SHF.R.U32.HI R22, RZ, R9, R22 ;  /* 0x00000009ff167219 */ /* 0x000fe40000011616 */
[-C--:B--2---:R-:W-:Y:S02]  /*1e80*/  SHF.R.U32.HI R19, RZ, R18.reuse, R19 ;  /* 0x00000012ff137219 */ /* 0x084fe40000011613 */
[----:B------:R-:W-:Y:S02]  /*1e90*/  SHF.R.U32.HI R7, RZ, R18, R7 ;  /* 0x00000012ff077219 */ /* 0x000fe40000011607 */
[----:B------:R-:W-:Y:S02]  /*1ea0*/  SEL R19, R0, R19, !P0 ;  /* 0x0000001300137207 */ /* 0x000fe40004000000 */
[----:B------:R-:W-:Y:S02]  /*1eb0*/  SHF.R.U32.HI R24, RZ, R9, R24 ;  /* 0x00000009ff187219 */ /* 0x000fe40000011618 */
[----:B---3--:R-:W-:-:S02]  /*1ec0*/  ISETP.NE.AND P1, PT, R20, 0x1, PT ;  /* 0x000000011400780c */ /* 0x008fc40003f25270 */
[----:B------:R-:W-:Y:S02]  /*1ed0*/  SEL R7, R10, R7, !P0 ;  /* 0x000000070a077207 */ /* 0x000fe40004000000 */
[----:B------:R-:W-:Y:S02]  /*1ee0*/  SEL R21, R11, R22, !P1 ;  /* 0x000000160b157207 */ /* 0x000fe40004800000 */
[----:B------:R-:W-:Y:S01]  /*1ef0*/  SEL R9, R13, R24, !P1 ;  /* 0x000000180d097207 */ /* 0x000fe20004800000 */
[----:B----4-:R-:W-:-:S04]  /*1f00*/  IMAD.HI.U32 R22, R19, R4, RZ ;  /* 0x0000000413167227 */ /* 0x010fc800078e00ff */
[----:B------:R-:W-:Y:S01]  /*1f10*/  IMAD.HI.U32 R8, R21, R4, RZ ;  /* 0x0000000415087227 */ /* 0x000fe200078e00ff */
[----:B------:R-:W-:-:S04]  /*1f20*/  @P3 SHF.R.U32.HI R19, RZ, R5, R22 ;  /* 0x00000005ff133219 */ /* 0x000fc80000011616 */
[----:B------:R-:W-:Y:S01]  /*1f30*/  @P3 SHF.R.U32.HI R21, RZ, R5, R8 ;  /* 0x00000005ff153219 */ /* 0x000fe20000011608 */
[----:B------:R-:W-:-:S04]  /*1f40*/  IMAD R19, R2, R19, RZ ;  /* 0x0000001302137224 */ /* 0x000fc800078e02ff */
[----:B------:R-:W-:Y:S01]  /*1f50*/  IMAD R8, R2, R21, RZ ;  /* 0x0000001502087224 */ /* 0x000fe200078e02ff */
[C---:B------:R-:W-:Y:S02]  /*1f60*/  ISETP.GE.AND P0, PT, R7.reuse, R19, PT ;  /* 0x000000130700720c */ /* 0x040fe40003f06270 */
[----:B------:R-:W-:Y:S02]  /*1f70*/  IADD3 R19, PT, PT, -R7, RZ, RZ ;  /* 0x000000ff07137210 */ /* 0x000fe40007ffe1ff */
[----:B------:R-:W-:Y:S01]  /*1f80*/  ISETP.GE.OR P0, PT, R9, R8, P0 ;  /* 0x000000080900720c */ /* 0x000fe20000706670 */
[----:B------:R-:W-:-:S04]  /*1f90*/  IMAD.HI.U32 R8, R7, R4, RZ ;  /* 0x0000000407087227 */ /* 0x000fc800078e00ff */
[----:B------:R-:W-:Y:S01]  /*1fa0*/  IMAD R10, R6, R19, R10 ;  /* 0x00000013060a7224 */ /* 0x000fe200078e020a */
[----:B------:R-:W-:-:S04]  /*1fb0*/  SHF.R.U32.HI R8, RZ, R5, R8 ;  /* 0x00000005ff087219 */ /* 0x000fc80000011608 */
[----:B------:R-:W-:-:S03]  /*1fc0*/  SEL R8, R7, R8, !P3 ;  /* 0x0000000807087207 */ /* 0x000fc60005800000 */
[----:B------:R-:W-:-:S04]  /*1fd0*/  @!P0 IMAD.HI.U32 R18, R9, R4, RZ ;  /* 0x0000000409128227 */ /* 0x000fc800078e00ff */
[----:B------:R-:W-:Y:S01]  /*1fe0*/  IMAD.MOV R4, RZ, RZ, -R8 ;  /* 0x000000ffff047224 */ /* 0x000fe200078e0a08 */
[----:B------:R-:W-:-:S03]  /*1ff0*/  @!P0 SHF.R.U32.HI R18, RZ, R5, R18 ;  /* 0x00000005ff128219 */ /* 0x000fc60000011612 */
[----:B------:R-:W-:Y:S01]  /*2000*/  IMAD R4, R2, R4, R7 ;  /* 0x0000000402047224 */ /* 0x000fe200078e0207 */
        /* <DEDUP_REMOVED lines=9> */
.L_x_31:
[----:B------:R-:W1:Y:S02]  /*20a0*/  LDCU UR8, c[0x0][0xd30] ;  /* 0x0001a600ff0877ac */ /* 0x000e640008000800 */
[----:B-1----:R-:W-:-:S09]  /*20b0*/  UISETP.NE.AND UP0, UPT, UR8, 0x1, UPT ;  /* 0x000000010800788c */ /* 0x002fd2000bf05270 */
        /* <DEDUP_REMOVED lines=16> */
[----:B------:R-:W-:-:S07]  /*21c0*/  IMAD R10, R5, R4, R10 ;  /* 0x00000004050a7224 */ /* 0x000fce00078e020a */
.L_x_32:
[----:B------:R-:W-:Y:S01]  /*21d0*/  VIADD R16, R16, 0x1 ;  /* 0x0000000110107836 */ /* 0x000fe20000000000 */
[----:B------:R-:W-:Y:S01]  /*21e0*/  PLOP3.LUT P1, PT, PT, PT, PT, 0x80, 0x8 ;  /* 0x000000000008781c */ /* 0x000fe20003f2f070 */
[----:B------:R-:W-:Y:S02]  /*21f0*/  IMAD.IADD R21, R13, 0x1, R88 ;  /* 0x000000010d157824 */ /* 0x000fe400078e0258 */
[----:B------:R-:W-:Y:S01]  /*2200*/  IMAD.IADD R20, R10, 0x1, R81 ;  /* 0x000000010a147824 */ /* 0x000fe200078e0251 */
[----:B------:R-:W-:-:S04]  /*2210*/  ISETP.NE.AND P0, PT, R16, 0x2, PT ;  /* 0x000000021000780c */ /* 0x000fc80003f05270 */
[----:B------:R-:W-:Y:S02]  /*2220*/  SEL R4, RZ, 0x1, P0 ;  /* 0x00000001ff047807 */ /* 0x000fe40000000000 */
[----:B------:R-:W-:Y:S02]  /*2230*/  SEL R16, R16, RZ, P0 ;  /* 0x000000ff10107207 */ /* 0x000fe40000000000 */
[----:B------:R-:W-:Y:S01]  /*2240*/  LOP3.LUT R15, R15, R4, RZ, 0x3c, !PT ;  /* 0x000000040f0f7212 */ /* 0x000fe200078e3cff */
[----:B------:R-:W-:Y:S06]  /*2250*/  @P2 BRA `(.L_x_33) ;  /* 0xfffffff400402947 */ /* 0x000fec000383ffff */
[----:B------:R-:W-:Y:S01]  /*2260*/  UIADD3 UR6, UPT, UPT, UR6, 0x48, URZ ;  /* 0x0000004806067890 */ /* 0x000fe2000fffe0ff */
[----:B------:R-:W-:-:S03]  /*2270*/  SHF.L.U32 R3, R17, 0x1f, RZ ;  /* 0x0000001f11037819 */ /* 0x000fc600000006ff */
[----:B------:R-:W-:-:S09]  /*2280*/  ULEA UR4, UR14, UR6, 0x3 ;  /* 0x000000060e047291 */ /* 0x000fd2000f8e18ff */
[----:B------:R-:W1:Y:S02]  /*2290*/  SYNCS.PHASECHK.TRANS64.TRYWAIT P0, [UR4], R3 ;  /* 0x00000003ff0075a7 */ /* 0x000e640008001104 */
[----:B-1----:R-:W-:Y:S05]  /*22a0*/  @!P0 BRA `(.L_x_34) ;  /* 0x0000007c000c8947 */ /* 0x002fea0003800000 */
.L_x_147:
[----:B------:R-:W-:-:S04]  /*22b0*/  UIADD3 UR5, UPT, UPT, UR14, 0x1, URZ ;  /* 0x000000010e057890 */ /* 0x000fc8000fffe0ff */
[----:B------:R-:W-:-:S04]  /*22c0*/  UISETP.NE.AND UP0, UPT, UR5, 0x9, UPT ;  /* 0x000000090500788c */ /* 0x000fc8000bf05270 */
[----:B------:R-:W-:Y:S02]  /*22d0*/  USEL UR7, URZ, 0x1, UP0 ;  /* 0x00000001ff077887 */ /* 0x000fe40008000000 */
[----:B------:R-:W-:-:S04]  /*22e0*/  USEL UR5, UR5, URZ, UP0 ;  /* 0x000000ff05057287 */ /* 0x000fc80008000000 */
[----:B------:R-:W-:Y:S01]  /*22f0*/  ULEA UR4, UR5, UR6, 0x3 ;  /* 0x0000000605047291 */ /* 0x000fe2000f8e18ff */
[----:B------:R-:W-:-:S04]  /*2300*/  LOP3.LUT R2, R17, UR7, RZ, 0x3c, !PT ;  /* 0x0000000711027c12 */ /* 0x000fc8000f8e3cff */
[----:B-1----:R-:W-:-:S04]  /*2310*/  SHF.L.U32 R3, R2, 0x1f, RZ ;  /* 0x0000001f02037819 */ /* 0x002fc800000006ff */
[----:B------:R-:W1:Y:S02]  /*2320*/  SYNCS.PHASECHK.TRANS64.TRYWAIT P0, [UR4], R3 ;  /* 0x00000003ff0075a7 */ /* 0x000e640008001104 */
[----:B-1----:R-:W-:Y:S05]  /*2330*/  @!P0 BRA `(.L_x_35) ;  /* 0x0000007c00008947 */ /* 0x002fea0003800000 */
.L_x_149:
        /* <DEDUP_REMOVED lines=9> */
.L_x_151:
        /* <DEDUP_REMOVED lines=9> */
.L_x_153:
        /* <DEDUP_REMOVED lines=9> */
.L_x_155:
        /* <DEDUP_REMOVED lines=9> */
.L_x_157:
        /* <DEDUP_REMOVED lines=9> */
.L_x_159:
        /* <DEDUP_REMOVED lines=9> */
.L_x_161:
[----:B------:R-:W-:-:S04]  /*26a0*/  UIADD3 UR5, UPT, UPT, UR5, 0x1, URZ ;  /* 0x0000000105057890 */ /* 0x000fc8000fffe0ff */
[----:B------:R-:W-:-:S04]  /*26b0*/  UISETP.NE.AND UP0, UPT, UR5, 0x9, UPT ;  /* 0x000000090500788c */ /* 0x000fc8000bf05270 */
[----:B------:R-:W-:Y:S02]  /*26c0*/  USEL UR4, URZ, 0x1, UP0 ;  /* 0x00000001ff047887 */ /* 0x000fe40008000000 */
[----:B------:R-:W-:-:S04]  /*26d0*/  USEL UR5, UR5, URZ, UP0 ;  /* 0x000000ff05057287 */ /* 0x000fc80008000000 */
[----:B------:R-:W-:Y:S01]  /*26e0*/  ULEA UR5, UR5, UR6, 0x3 ;  /* 0x0000000605057291 */ /* 0x000fe2000f8e18ff */
[----:B-1----:R-:W-:-:S04]  /*26f0*/  LOP3.LUT R3, R2, UR4, RZ, 0x3c, !PT ;  /* 0x0000000402037c12 */ /* 0x002fc8000f8e3cff */
[----:B------:R-:W-:Y:S01]  /*2700*/  SHF.L.U32 R3, R3, 0x1f, RZ ;  /* 0x0000001f03037819 */ /* 0x000fe200000006ff */
[----:B----4-:R-:W-:-:S07]  /*2710*/  IMAD.U32 R0, RZ, RZ, UR5 ;  /* 0x00000005ff007e24 */ /* 0x010fce000f8e00ff */
.L_x_42:
[----:B-1----:R1:W2:Y:S02]  /*2720*/  SYNCS.PHASECHK.TRANS64.TRYWAIT P0, [R0+URZ], R3 ;  /* 0x00000003000075a7 */ /* 0x0022a400080011ff */
[----:B--2---:R-:W-:Y:S05]  /*2730*/  @!P0 NANOSLEEP.SYNCS 0x989680 ;  /* 0x009896800000895d */ /* 0x004fea0003900000 */
[----:B------:R-:W2:Y:S02]  /*2740*/  @!P0 SYNCS.PHASECHK.TRANS64 P0, [R0+URZ], R3 ;  /* 0x00000003000085a7 */ /* 0x000ea400080010ff */
[----:B--2---:R-:W-:Y:S05]  /*2750*/  @P0 EXIT ;  /* 0x000000000000094d */ /* 0x004fea0003800000 */
[----:B------:R-:W-:Y:S05]  /*2760*/  BRA `(.L_x_42) ;  /* 0xfffffffc00ec7947 */ /* 0x000fea000383ffff */
.L_x_23:
[----:B------:R-:W-:-:S04]  /*2770*/  UISETP.NE.AND UP1, UPT, UR37, URZ, UPT ;  /* 0x000000ff2500728c */ /* 0x000fc8000bf25270 */
[----:B------:R-:W-:-:S09]  /*2780*/  UISETP.NE.OR UP1, UPT, UR10, 0x1, UP1 ;  /* 0x000000010a00788c */ /* 0x000fd20008f25670 */
[----:B------:R-:W-:Y:S05]  /*2790*/  BRA.U UP1, `(.L_x_43) ;  /* 0x00000005014c7547 */ /* 0x000fea000b800000 */
[----:B------:R-:W-:Y:S01]  /*27a0*/  HFMA2 R10, -RZ, RZ, 0, 0 ;  /* 0x00000000ff0a7431 */ /* 0x000fe200000001ff */
[----:B------:R-:W-:Y:S01]  /*27b0*/  ISETP.GE.U32.AND P2, PT, R11, 0x2, PT ;  /* 0x000000020b00780c */ /* 0x000fe20003f46070 */
[----:B------:R-:W-:Y:S01]  /*27c0*/  IMAD.MOV.U32 R12, RZ, RZ, 0x1 ;  /* 0x00000001ff0c7424 */ /* 0x000fe200078e00ff */
[----:B------:R-:W-:Y:S01]  /*27d0*/  CS2R R8, SRZ ;  /* 0x0000000000087805 */ /* 0x000fe2000001ff00 */
[----:B------:R-:W-:Y:S01]  /*27e0*/  IMAD.MOV.U32 R3, RZ, RZ, RZ ;  /* 0x000000ffff037224 */ /* 0x000fe200078e00ff */
[----:B------:R-:W-:Y:S01]  /*27f0*/  UMOV UR4, 0x400 ;  /* 0x0000040000047882 */ /* 0x000fe20000000000 */
[----:B------:R-:W-:Y:S01]  /*2800*/  UMOV UR6, URZ ;  /* 0x000000ff00067c82 */ /* 0x000fe20008000000 */
[----:B------:R-:W-:-:S12]  /*2810*/  ULEA UR37, UR37, UR4, 0x18 ;  /* 0x0000000425257291 */ /* 0x000fd8000f8ec0ff */
.L_x_47:
[----:B------:R-:W-:Y:S02]  /*2820*/  LEA R0, R3, UR37, 0x3 ;  /* 0x0000002503007c11 */ /* 0x000fe4000f8e18ff */
[----:B------:R-:W-:-:S03]  /*2830*/  SHF.L.U32 R5, R8, 0x1f, RZ ;  /* 0x0000001f08057819 */ /* 0x000fc600000006ff */
[----:B------:R-:W-:Y:S01]  /*2840*/  VIADD R4, R0, 0x130 ;  /* 0x0000013000047836 */ /* 0x000fe20000000000 */
[----:B------:R-:W1:Y:S02]  /*2850*/  SYNCS.PHASECHK.TRANS64.TRYWAIT P0, [R0+URZ+0x120], R5 ;  /* 0x00012005000075a7 */ /* 0x000e6400080011ff */
[----:B-1----:R-:W-:Y:S05]  /*2860*/  @!P0 BRA `(.L_x_44) ;  /* 0x00000078005c8947 */ /* 0x002fea0003800000 */
.L_x_162:
[----:B------:R-:W-:Y:S01]  /*2870*/  ULEA UR5, UR6, UR37, 0x3 ;  /* 0x0000002506057291 */ /* 0x000fe2000f8e18ff */
[----:B------:R-:W-:Y:S01]  /*2880*/  PRMT R4, RZ, 0x654, R4 ;  /* 0x00000654ff047816 */ /* 0x000fe20000000004 */
[----:B-1----:R-:W-:Y:S01]  /*2890*/  @!P2 IMAD.MOV.U32 R5, RZ, RZ, 0x10 ;  /* 0x00000010ff05a424 */ /* 0x002fe200078e00ff */
[----:B------:R-:W-:Y:S01]  /*28a0*/  SHF.L.U32 R7, R12, 0x1f, RZ ;  /* 0x0000001f0c077819 */ /* 0x000fe200000006ff */
[----:B------:R-:W-:Y:S01]  /*28b0*/  UIADD3 UR4, UPT, UPT, UR5, 0xe0, URZ ;  /* 0x000000e005047890 */ /* 0x000fe2000fffe0ff */
[----:B------:R1:W-:Y:S05]  /*28c0*/  SYNCS.ARRIVE.TRANS64.RED.A1T0 RZ, [R4+URZ], RZ ;  /* 0x000000ff04ff79a7 */ /* 0x0003ea00081004ff */
[----:B------:R-:W-:Y:S01]  /*28d0*/  IMAD.U32 R0, RZ, RZ, UR4 ;  /* 0x00000004ff007e24 */ /* 0x000fe2000f8e00ff */
[----:B------:R-:W2:Y:S04]  /*28e0*/  SYNCS.PHASECHK.TRANS64.TRYWAIT P0, [UR5+0xf0], R7 ;  /* 0x0000f007ff0075a7 */ /* 0x000ea80008001105 */
[----:B------:R-:W-:Y:S01]  /*28f0*/  PRMT R13, R11, 0x654, R0 ;  /* 0x000006540b0d7816 */ /* 0x000fe20000000000 */
[----:B-12---:R-:W-:Y:S06]  /*2900*/  @!P0 BRA `(.L_x_45) ;  /* 0x0000007800488947 */ /* 0x006fec0003800000 */
.L_x_164:
[----:B------:R-:W-:Y:S01]  /*2910*/  ULEA UR4, UR6, UR37, 0x4 ;  /* 0x0000002506047291 */ /* 0x000fe2000f8e20ff */
[----:B------:R-:W-:Y:S01]  /*2920*/  SEL R2, R13, R2, !P2 ;  /* 0x000000020d027207 */ /* 0x000fe20005000000 */
[----:B------:R-:W-:Y:S01]  /*2930*/  UIADD3 UR5, UPT, UPT, UR5, 0xe0, URZ ;  /* 0x000000e005057890 */ /* 0x000fe2000fffe0ff */
[----:B-1----:R-:W-:Y:S01]  /*2940*/  LEA R0, R10, UR37, 0x3 ;  /* 0x000000250a007c11 */ /* 0x002fe2000f8e18ff */
[----:B------:R-:W-:Y:S01]  /*2950*/  UIADD3 UR4, UPT, UPT, UR4, 0x150, URZ ;  /* 0x0000015004047890 */ /* 0x000fe2000fffe0ff */
[----:B------:R1:W-:Y:S01]  /*2960*/  @!P2 SYNCS.ARRIVE.TRANS64.RED RZ, [R2+URZ], R5 ;  /* 0x0000000502ffa9a7 */ /* 0x0003e200080004ff */
[----:B------:R-:W-:Y:S01]  /*2970*/  UIADD3 UR6, UPT, UPT, UR6, 0x1, URZ ;  /* 0x0000000106067890 */ /* 0x000fe2000fffe0ff */
[----:B------:R-:W-:-:S03]  /*2980*/  VIADD R3, R3, 0x1 ;  /* 0x0000000103037836 */ /* 0x000fc60000000000 */
[----:B------:R-:W-:Y:S02]  /*2990*/  UISETP.NE.AND UP0, UPT, UR6, 0x2, UPT ;  /* 0x000000020600788c */ /* 0x000fe4000bf05270 */
[----:B------:R-:W-:Y:S01]  /*29a0*/  ISETP.NE.AND P0, PT, R3, 0x2, PT ;  /* 0x000000020300780c */ /* 0x000fe20003f05270 */
[----:B------:R-:W-:Y:S06]  /*29b0*/  UGETNEXTWORKID.BROADCAST [UR4], [UR5] ;  /* 0x00000000040073ca */ /* 0x000fec0008000100 */
[----:B------:R-:W-:Y:S02]  /*29c0*/  USEL UR4, URZ, 0x1, UP0 ;  /* 0x00000001ff047887 */ /* 0x000fe40008000000 */
[----:B------:R-:W-:-:S04]  /*29d0*/  USEL UR6, UR6, URZ, UP0 ;  /* 0x000000ff06067287 */ /* 0x000fc80008000000 */
[----:B------:R-:W-:Y:S02]  /*29e0*/  LOP3.LUT R12, R12, UR4, RZ, 0x3c, !PT ;  /* 0x000000040c0c7c12 */ /* 0x000fe4000f8e3cff */
[----:B-1----:R-:W-:-:S04]  /*29f0*/  SHF.L.U32 R5, R9, 0x1f, RZ ;  /* 0x0000001f09057819 */ /* 0x002fc800000006ff */
[----:B------:R-:W1:Y:S02]  /*2a00*/  SYNCS.PHASECHK.TRANS64.TRYWAIT P1, [R0+URZ+0xe0], R5 ;  /* 0x0000e005000075a7 */ /* 0x000e6400080211ff */
[----:B-1----:R-:W-:Y:S05]  /*2a10*/  @!P1 BRA `(.L_x_46) ;  /* 0x00000078001c9947 */ /* 0x002fea0003800000 */
.L_x_165:
[----:B------:R-:W-:Y:S01]  /*2a20*/  LEA R4, R10, UR37, 0x4 ;  /* 0x000000250a047c11 */ /* 0x000fe2000f8e20ff */
[----:B-1----:R-:W-:Y:S01]  /*2a30*/  VIADD R0, R0, 0xf0 ;  /* 0x000000f000007836 */ /* 0x002fe20000000000 */
[----:B------:R-:W-:Y:S01]  /*2a40*/  SEL R3, R3, RZ, P0 ;  /* 0x000000ff03037207 */ /* 0x000fe20000000000 */
[----:B------:R-:W-:-:S03]  /*2a50*/  VIADD R10, R10, 0x1 ;  /* 0x000000010a0a7836 */ /* 0x000fc60000000000 */
[----:B------:R-:W1:Y:S01]  /*2a60*/  LDS.128 R4, [R4+0x150] ;  /* 0x0001500004047984 */ /* 0x000e620000000c00 */
[----:B------:R-:W-:Y:S02]  /*2a70*/  PRMT R0, RZ, 0x654, R0 ;  /* 0x00000654ff007816 */ /* 0x000fe40000000000 */
[C---:B------:R-:W-:Y:S01]  /*2a80*/  ISETP.NE.AND P1, PT, R10.reuse, 0x2, PT ;  /* 0x000000020a00780c */ /* 0x040fe20003f25270 */
[----:B------:R-:W-:Y:S01]  /*2a90*/  @!PT LDS RZ, [RZ] ;  /* 0x00000000fffff984 */ /* 0x000fe20000000800 */
[----:B------:R-:W-:Y:S01]  /*2aa0*/  @!PT LDS RZ, [RZ] ;  /* 0x00000000fffff984 */ /* 0x000fe20000000800 */
[----:B------:R-:W-:Y:S01]  /*2ab0*/  @!PT LDS RZ, [RZ] ;  /* 0x00000000fffff984 */ /* 0x000fe20000000800 */
[----:B------:R-:W-:Y:S01]  /*2ac0*/  @!PT LDS RZ, [RZ] ;  /* 0x00000000fffff984 */ /* 0x000fe20000000800 */
[----:B------:R2:W-:Y:S06]  /*2ad0*/  MEMBAR.ALL.CTA ;  /* 0x0000000000007992 */ /* 0x0005ec0000008000 */
[----:B--2---:R-:W2:Y:S01]  /*2ae0*/  FENCE.VIEW.ASYNC.S ;  /* 0x00000000000073c6 */ /* 0x004ea20000000000 */
[----:B------:R-:W-:Y:S01]  /*2af0*/  SEL R10, R10, RZ, P1 ;  /* 0x000000ff0a0a7207 */ /* 0x000fe20000800000 */
[----:B--2---:R2:W-:Y:S01]  /*2b00*/  SYNCS.ARRIVE.TRANS64.RED.A1T0 RZ, [R0+URZ], RZ ;  /* 0x000000ff00ff79a7 */ /* 0x0045e200081004ff */
[----:B-1----:R-:W-:-:S02]  /*2b10*/  LOP3.LUT P3, RZ, R6, 0x1, RZ, 0xc0, !PT ;  /* 0x0000000106ff7812 */ /* 0x002fc4000786c0ff */
[----:B------:R-:W-:-:S04]  /*2b20*/  SEL R5, RZ, 0x1, P0 ;  /* 0x00000001ff057807 */ /* 0x000fc80000000000 */
[----:B------:R-:W-:Y:S02]  /*2b30*/  LOP3.LUT R8, R8, R5, RZ, 0x3c, !PT ;  /* 0x0000000508087212 */ /* 0x000fe400078e3cff */
[----:B--2---:R-:W-:-:S04]  /*2b40*/  SEL R0, RZ, 0x1, P1 ;  /* 0x00000001ff007807 */ /* 0x004fc80000800000 */
[----:B------:R-:W-:Y:S01]  /*2b50*/  LOP3.LUT R9, R9, R0, RZ, 0x3c, !PT ;  /* 0x0000000009097212 */ /* 0x000fe200078e3cff */
[----:B------:R-:W-:Y:S06]  /*2b60*/  @P3 BRA `(.L_x_47) ;  /* 0xfffffffc002c3947 */ /* 0x000fec000383ffff */
[----:B------:R-:W-:Y:S01]  /*2b70*/  ULEA UR5, UR6, UR37, 0x3 ;  /* 0x0000002506057291 */ /* 0x000fe2000f8e18ff */
[----:B------:R-:W-:-:S08]  /*2b80*/  SHF.L.U32 R3, R12, 0x1f, RZ ;  /* 0x0000001f0c037819 */ /* 0x000fd000000006ff */
[----:B------:R-:W1:Y:S02]  /*2b90*/  SYNCS.PHASECHK.TRANS64 P0, [UR5+0xf0], R3 ;  /* 0x0000f003ff0075a7 */ /* 0x000e640008001005 */
[----:B-1----:R-:W-:Y:S05]  /*2ba0*/  @P0 BRA `(.L_x_48) ;  /* 0x0000000000080947 */ /* 0x002fea0003800000 */
[----:B------:R-:W1:Y:S02]  /*2bb0*/  SYNCS.PHASECHK.TRANS64.TRYWAIT P0, [UR5+0xf0], R3 ;  /* 0x0000f003ff0075a7 */ /* 0x000e640008001105 */
[----:B-1----:R-:W-:Y:S05]  /*2bc0*/  @!P0 BRA `(.L_x_49) ;  /* 0x0000007400c48947 */ /* 0x002fea0003800000 */
.L_x_48:
[----:B------:R-:W-:-:S04]  /*2bd0*/  UIADD3 UR4, UPT, UPT, UR6, 0x1, URZ ;  /* 0x0000000106047890 */ /* 0x000fc8000fffe0ff */
[----:B------:R-:W-:-:S04]  /*2be0*/  UISETP.NE.AND UP0, UPT, UR4, 0x2, UPT ;  /* 0x000000020400788c */ /* 0x000fc8000bf05270 */
[----:B------:R-:W-:Y:S02]  /*2bf0*/  USEL UR7, URZ, 0x1, UP0 ;  /* 0x00000001ff077887 */ /* 0x000fe40008000000 */
[----:B------:R-:W-:-:S04]  /*2c00*/  USEL UR4, UR4, URZ, UP0 ;  /* 0x000000ff04047287 */ /* 0x000fc80008000000 */
[----:B------:R-:W-:Y:S01]  /*2c10*/  ULEA UR4, UR4, UR37, 0x3 ;  /* 0x0000002504047291 */ /* 0x000fe2000f8e18ff */
[----:B-1----:R-:W-:-:S04]  /*2c20*/  LOP3.LUT R3, R12, UR7, RZ, 0x3c, !PT ;  /* 0x000000070c037c12 */ /* 0x002fc8000f8e3cff */
[----:B------:R-:W-:-:S04]  /*2c30*/  SHF.L.U32 R0, R3, 0x1f, RZ ;  /* 0x0000001f03007819 */ /* 0x000fc800000006ff */
[----:B------:R-:W1:Y:S02]  /*2c40*/  SYNCS.PHASECHK.TRANS64 P0, [UR4+0xf0], R0 ;  /* 0x0000f000ff0075a7 */ /* 0x000e640008001004 */
[----:B-1----:R-:W-:Y:S05]  /*2c50*/  @P0 EXIT ;  /* 0x000000000000094d */ /* 0x002fea0003800000 */
[----:B------:R-:W-:Y:S02]  /*2c60*/  SHF.L.U32 R3, R3, 0x1f, RZ ;  /* 0x0000001f03037819 */ /* 0x000fe400000006ff */
[----:B------:R-:W-:-:S07]  /*2c70*/  MOV R0, UR4 ;  /* 0x0000000400007c02 */ /* 0x000fce0008000f00 */
.L_x_50:
[----:B-1----:R1:W2:Y:S02]  /*2c80*/  SYNCS.PHASECHK.TRANS64.TRYWAIT P0, [R0+URZ+0xf0], R3 ;  /* 0x0000f003000075a7 */ /* 0x0022a400080011ff */
[----:B--2---:R-:W-:Y:S05]  /*2c90*/  @!P0 NANOSLEEP.SYNCS 0x989680 ;  /* 0x009896800000895d */ /* 0x004fea0003900000 */
[----:B------:R-:W2:Y:S02]  /*2ca0*/  @!P0 SYNCS.PHASECHK.TRANS64 P0, [R0+URZ+0xf0], R3 ;  /* 0x0000f003000085a7 */ /* 0x000ea400080010ff */
[----:B--2---:R-:W-:Y:S05]  /*2cb0*/  @P0 EXIT ;  /* 0x000000000000094d */ /* 0x004fea0003800000 */
[----:B------:R-:W-:Y:S05]  /*2cc0*/  BRA `(.L_x_50) ;  /* 0xfffffffc00ec7947 */ /* 0x000fea000383ffff */
.L_x_43:
[----:B------:R-:W-:Y:S05]  /*2cd0*/  BRA.U UP4, `(.L_x_51) ;  /* 0x00000011045c7547 */ /* 0x000fea000b800000 */
[----:B------:R-:W-:Y:S01]  /*2ce0*/  UMOV UR6, 0x40 ;  /* 0x0000004000067882 */ /* 0x000fe20000000000 */
[----:B------:R-:W-:Y:S01]  /*2cf0*/  NOP ;  /* 0x0000000000007918 */ /* 0x000fe20000000000 */
[----:B------:R-:W-:Y:S01]  /*2d00*/  ULEA UR6, UR37, UR6, 0x18 ;  /* 0x0000000625067291 */ /* 0x000fe2000f8ec0ff */
[----:B------:R-:W-:Y:S02]  /*2d10*/  UMOV UR7, 0x400 ;  /* 0x0000040000077882 */ /* 0x000fe40000000000 */
[----:B------:R-:W-:-:S06]  /*2d20*/  ULEA UR37, UR37, UR7, 0x18 ;  /* 0x0000000725257291 */ /* 0x000fcc000f8ec0ff */
[----:B------:R-:W1:Y:S02]  /*2d30*/  LDS.U8 R2, [UR6+0x1c] ;  /* 0x00001c06ff027984 */ /* 0x000e640008000000 */
[----:B-1----:R-:W-:-:S13]  /*2d40*/  ISETP.NE.AND P0, PT, R2, RZ, PT ;  /* 0x000000ff0200720c */ /* 0x002fda0003f05270 */
[----:B------:R-:W-:Y:S05]  /*2d50*/  @P0 BRA `(.L_x_52) ;  /* 0x0000000400080947 */ /* 0x000fea0003800000 */
[----:B------:R-:W-:Y:S02]  /*2d60*/  UISETP.NE.U32.AND UP0, UPT, UR4, 0x1, UPT ;  /* 0x000000010400788c */ /* 0x000fe4000bf05070 */
[----:B------:R-:W-:-:S07]  /*2d70*/  UIADD3 UR8, UPT, UPT, UR6, 0x8, URZ ;  /* 0x0000000806087890 */ /* 0x000fce000fffe0ff */
[----:B------:R-:W-:Y:S05]  /*2d80*/  BRA.U !UP0, `(.L_x_53) ;  /* 0x00000001089c7547 */ /* 0x000fea000b800000 */
[----:B------:R-:W-:Y:S01]  /*2d90*/  ELECT P0, URZ, PT ;  /* 0x0000000000ff782f */ /* 0x000fe20003800000 */
[----:B------:R-:W-:-:S12]  /*2da0*/  BSSY B0, `(.L_x_53) ;  /* 0x0000025000007945 */ /* 0x000fd80003800000 */
[----:B------:R-:W-:Y:S05]  /*2db0*/  @!P0 BRA `(.L_x_54) ;  /* 0x00000000008c8947 */ /* 0x000fea0003800000 */
[----:B------:R-:W-:-:S05]  /*2dc0*/  UMOV UR7, 0x10 ;  /* 0x0000001000077882 */ /* 0x000fca0000000000 */
[----:B------:R-:W-:Y:S04]  /*2dd0*/  DEPBAR.LE SB1, 0x36 ;  /* 0x00009d800000791a */ /* 0x000fe80000000000 */
[----:B------:R-:W1:Y:S02]  /*2de0*/  UTCATOMSWS.2CTA.FIND_AND_SET.ALIGN UP1, UR7, UR7 ;  /* 0x00000007000775e3 */ /* 0x000e640008220800 */
[----:B-1----:R-:W-:Y:S01]  /*2df0*/  MOV R9, UR7 ;  /* 0x0000000700097c02 */ /* 0x002fe20008000f00 */
[----:B------:R-:W-:Y:S06]  /*2e00*/  BRA.U UP1, `(.L_x_55) ;  /* 0x0000000101187547 */ /* 0x000fec000b800000 */
.L_x_56:
[----:B------:R-:W-:Y:S05]  /*2e10*/  NANOSLEEP 0x64 ;  /* 0x000000640000795d */ /* 0x000fea0003800000 */
[----:B------:R-:W-:-:S05]  /*2e20*/  UMOV UR7, 0x10 ;  /* 0x0000001000077882 */ /* 0x000fca0000000000 */
[----:B------:R-:W-:Y:S04]  /*2e30*/  DEPBAR.LE SB1, 0x36 ;  /* 0x00009d800000791a */ /* 0x000fe80000000000 */
[----:B------:R-:W1:Y:S02]  /*2e40*/  UTCATOMSWS.2CTA.FIND_AND_SET.ALIGN UP1, UR7, UR7 ;  /* 0x00000007000775e3 */ /* 0x000e640008220800 */
[----:B-1----:R-:W-:Y:S01]  /*2e50*/  MOV R9, UR7 ;  /* 0x0000000700097c02 */ /* 0x002fe20008000f00 */
[----:B------:R-:W-:Y:S05]  /*2e60*/  BRA.U !UP1, `(.L_x_56) ;  /* 0xfffffffd09e87547 */ /* 0x000fea000b83ffff */
.L_x_55:
[----:B------:R-:W1:Y:S01]  /*2e70*/  LDS R5, [UR6+0x10] ;  /* 0x00001006ff057984 */ /* 0x000e620008000800 */
[----:B------:R-:W-:Y:S01]  /*2e80*/  IMAD.U32 R3, RZ, RZ, UR37 ;  /* 0x00000025ff037e24 */ /* 0x000fe2000f8e00ff */
[----:B------:R-:W-:-:S03]  /*2e90*/  MOV R2, UR5 ;  /* 0x0000000500027c02 */ /* 0x000fc60008000f00 */
[----:B------:R-:W-:Y:S01]  /*2ea0*/  VIADD R3, R3, 0x170 ;  /* 0x0000017003037836 */ /* 0x000fe20000000000 */
[----:B-1----:R-:W-:-:S04]  /*2eb0*/  SHF.L.U32 R5, R5, 0x1f, RZ ;  /* 0x0000001f05057819 */ /* 0x002fc800000006ff */
[----:B------:R-:W1:Y:S02]  /*2ec0*/  SYNCS.PHASECHK.TRANS64.TRYWAIT P0, [UR6+0x8], R5 ;  /* 0x00000805ff0075a7 */ /* 0x000e640008001106 */
[----:B-1----:R-:W-:Y:S05]  /*2ed0*/  @P0 BRA `(.L_x_57) ;  /* 0x0000000000080947 */ /* 0x002fea0003800000 */
[----:B------:R-:W1:Y:S02]  /*2ee0*/  SYNCS.PHASECHK.TRANS64.TRYWAIT P0, [UR6+0x8], R5 ;  /* 0x00000805ff0075a7 */ /* 0x000e640008001106 */
[----:B-1----:R-:W-:Y:S05]  /*2ef0*/  @!P0 BRA `(.L_x_58) ;  /* 0x0000007400108947 */ /* 0x002fea0003800000 */
.L_x_57:
[----:B-1----:R-:W-:Y:S01]  /*2f00*/  HFMA2 R4, -RZ, RZ, 0, 5.9604644775390625e-08 ;  /* 0x00000001ff047431 */ /* 0x002fe200000001ff */
[----:B------:R-:W-:Y:S01]  /*2f10*/  UPRMT UR7, UR5, 0x654, UR8 ;  /* 0x0000065405077896 */ /* 0x000fe20008000008 */
[----:B------:R-:W-:Y:S01]  /*2f20*/  IMAD.MOV.U32 R6, RZ, RZ, 0xffff ;  /* 0x0000ffffff067424 */ /* 0x000fe200078e00ff */
[----:B------:R-:W-:Y:S01]  /*2f30*/  PRMT R2, R2, 0x654, R3 ;  /* 0x0000065402027816 */ /* 0x000fe20000000003 */
[----:B------:R-:W-:Y:S02]  /*2f40*/  IMAD.MOV.U32 R5, RZ, RZ, 0x4 ;  /* 0x00000004ff057424 */ /* 0x000fe400078e00ff */
[----:B------:R-:W-:Y:S01]  /*2f50*/  IMAD.SHL.U32 R8, R9, 0x20, RZ ;  /* 0x0000002009087824 */ /* 0x000fe200078e00ff */
[----:B------:R-:W-:Y:S02]  /*2f60*/  MOV R3, UR7 ;  /* 0x0000000700037c02 */ /* 0x000fe40008000f00 */
[-C--:B------:R-:W-:Y:S01]  /*2f70*/  SHF.L.U32 R7, R6, R9.reuse, RZ ;  /* 0x0000000906077219 */ /* 0x080fe200000006ff */
[----:B------:R1:W-:Y:S01]  /*2f80*/  SYNCS.ARRIVE.TRANS64.RED RZ, [UR7], R5 ;  /* 0x00000005ffff79a7 */ /* 0x0003e20008000407 */
[----:B------:R-:W-:Y:S01]  /*2f90*/  SHF.L.U32 R6, R4, R9, RZ ;  /* 0x0000000904067219 */ /* 0x000fe200000006ff */
[----:B------:R1:W-:Y:S04]  /*2fa0*/  STS [UR37+0x170], R8 ;  /* 0x00017008ff007988 */ /* 0x0003e80008000825 */
[----:B------:R1:W-:Y:S04]  /*2fb0*/  STAS [R2.64], R9 ;  /* 0x0000000902007dbd */ /* 0x0003e8000c0008ff */
[----:B------:R1:W-:Y:S04]  /*2fc0*/  ATOMS.OR RZ, [UR6+0x14], R7 ;  /* 0x00001407ffff798c */ /* 0x0003e8000b000006 */
[----:B------:R1:W-:Y:S04]  /*2fd0*/  ATOMS.OR RZ, [UR6+0x18], R6 ;  /* 0x00001806ffff798c */ /* 0x0003e8000b000006 */
[----:B------:R1:W-:Y:S02]  /*2fe0*/  ATOMS.XOR RZ, [UR6+0x10], R4 ;  /* 0x00001004ffff798c */ /* 0x0003e4000b800006 */
.L_x_54:
[----:B------:R-:W-:Y:S05]  /*2ff0*/  BSYNC B0 ;  /* 0x0000000000007941 */ /* 0x000fea0003800000 */
.L_x_53:
[----:B------:R-:W-:Y:S05]  /*3000*/  BRA.U UP0, `(.L_x_59) ;  /* 0x00000001006c7547 */ /* 0x000fea000b800000 */
[----:B------:R-:W-:-:S03]  /*3010*/  UMOV UR7, 0xffffffff ;  /* 0xffffffff00077882 */ /* 0x000fc60000000000 */
[----:B------:R-:W-:Y:S05]  /*3020*/  BRA.DIV UR7, `(.L_x_60) ;  /* 0x0000007207dc7947 */ /* 0x000fea000b800000 */
[----:B------:R-:W-:-:S13]  /*3030*/  ELECT P6, URZ, PT ;  /* 0x0000000000ff782f */ /* 0x000fda00038c0000 */
.L_x_169:
[----:B------:R-:W-:Y:S05]  /*3040*/  @!P6 BRA `(.L_x_59) ;  /* 0x00000000005ce947 */ /* 0x000fea0003800000 */
[----:B-1----:R-:W1:Y:S02]  /*3050*/  LDS R3, [UR6+0x10] ;  /* 0x00001006ff037984 */ /* 0x002e640008000800 */
[----:B-1----:R-:W-:-:S04]  /*3060*/  SHF.L.U32 R3, R3, 0x1f, RZ ;  /* 0x0000001f03037819 */ /* 0x002fc800000006ff */
[----:B------:R-:W1:Y:S02]  /*3070*/  SYNCS.PHASECHK.TRANS64.TRYWAIT P0, [UR6+0x8], R3 ;  /* 0x00000803ff0075a7 */ /* 0x000e640008001106 */
[----:B-1----:R-:W-:Y:S05]  /*3080*/  @P0 BRA `(.L_x_61) ;  /* 0x0000000000080947 */ /* 0x002fea0003800000 */
[----:B------:R-:W1:Y:S02]  /*3090*/  SYNCS.PHASECHK.TRANS64.TRYWAIT P0, [UR6+0x8], R3 ;  /* 0x00000803ff0075a7 */ /* 0x000e640008001106 */
[----:B-1----:R-:W-:Y:S05]  /*30a0*/  @!P0 BRA `(.L_x_62) ;  /* 0x0000007000dc8947 */ /* 0x002fea0003800000 */
.L_x_61:
[----:B------:R-:W2:Y:S01]  /*30b0*/  LDS R5, [UR37+0x170] ;  /* 0x00017025ff057984 */ /* 0x000ea20008000800 */
[----:B-1----:R-:W-:Y:S02]  /*30c0*/  HFMA2 R2, -RZ, RZ, 0, 5.9604644775390625e-08 ;  /* 0x00000001ff027431 */ /* 0x002fe400000001ff */
[----:B------:R-:W-:Y:S01]  /*30d0*/  IMAD.MOV.U32 R3, RZ, RZ, 0xffff ;  /* 0x0000ffffff037424 */ /* 0x000fe200078e00ff */
[----:B------:R-:W-:Y:S01]  /*30e0*/  UPRMT UR7, UR5, 0x654, UR8 ;  /* 0x0000065405077896 */ /* 0x000fe20008000008 */
[----:B--2---:R-:W-:-:S03]  /*30f0*/  IMAD.SHL.U32 R4, R5, 0x20, RZ ;  /* 0x0000002005047824 */ /* 0x004fc600078e00ff */
[-C--:B------:R-:W-:Y:S02]  /*3100*/  SHF.L.U32 R3, R3, R5.reuse, RZ ;  /* 0x0000000503037219 */ /* 0x080fe400000006ff */
[----:B------:R-:W-:Y:S01]  /*3110*/  SHF.L.U32 R5, R2, R5, RZ ;  /* 0x0000000502057219 */ /* 0x000fe200000006ff */
[----:B------:R2:W-:Y:S04]  /*3120*/  STS [UR37+0x170], R4 ;  /* 0x00017004ff007988 */ /* 0x0005e80008000825 */
[----:B------:R2:W-:Y:S04]  /*3130*/  ATOMS.OR RZ, [UR6+0x14], R3 ;  /* 0x00001403ffff798c */ /* 0x0005e8000b000006 */
[----:B------:R2:W-:Y:S01]  /*3140*/  ATOMS.OR RZ, [UR6+0x18], R5 ;  /* 0x00001805ffff798c */ /* 0x0005e2000b000006 */
[----:B------:R-:W-:Y:S03]  /*3150*/  SYNCS.ARRIVE.TRANS64.RED.A1T0 RZ, [UR7], RZ ;  /* 0x000000ffffff79a7 */ /* 0x000fe60008100407 */
[----:B------:R2:W-:Y:S01]  /*3160*/  ATOMS.XOR RZ, [UR6+0x10], R2 ;  /* 0x00001002ffff798c */ /* 0x0005e2000b800006 */
[----:B------:R-:W-:Y:S05]  /*3170*/  BRA `(.L_x_59) ;  /* 0x0000000000107947 */ /* 0x000fea0003800000 */
.L_x_52:
[----:B------:R-:W-:-:S05]  /*3180*/  MOV R2, 0xffffffff ;  /* 0xffffffff00027802 */ /* 0x000fca0000000f00 */
[----:B------:R1:W-:Y:S02]  /*3190*/  STS [UR37+0x170], R2 ;  /* 0x00017002ff007988 */ /* 0x0003e40008000825 */
[----:B-1----:R-:W-:Y:S02]  /*31a0*/  MOV R2, 0x31c0 ;  /* 0x000031c000027802 */ /* 0x002fe40000000f00 */
[----:B-----5:R-:W-:Y:S05]  /*31b0*/  CALL.REL.NOINC `($__internal_1_$__cuda_sm10x_tcgen05_guardrail_trap_phase_invalid_during_alloc) ;  /* 0x0000007800807944 */ /* 0x020fea0003c00000 */
.L_x_59:
[----:B------:R-:W-:Y:S05]  /*31c0*/  WARPSYNC.ALL ;  /* 0x0000000000007948 */ /* 0x000fea0003800000 */
[----:B------:R-:W3:Y:S01]  /*31d0*/  S2UR UR6, SR_CgaCtaId ;  /* 0x00000000000679c3 */ /* 0x000ee20000008800 */
[----:B------:R-:W-:Y:S01]  /*31e0*/  UMOV UR7, 0x400 ;  /* 0x0000040000077882 */ /* 0x000fe20000000000 */
[----:B------:R-:W-:-:S06]  /*31f0*/  NOP ;  /* 0x0000000000007918 */ /* 0x000fcc0000000000 */
[----:B------:R-:W-:Y:S06]  /*3200*/  BAR.ARV 0x6, 0xa0 ;  /* 0x0182800000007b1d */ /* 0x000fec0000002000 */
[----:B------:R-:W-:Y:S01]  /*3210*/  LOP3.LUT R10, R10, 0xffff, RZ, 0xc0, !PT ;  /* 0x0000ffff0a0a7812 */ /* 0x000fe200078ec0ff */
[----:B------:R-:W-:Y:S01]  /*3220*/  UISETP.LT.AND UP0, UPT, UR15, 0x1, UPT ;  /* 0x000000010f00788c */ /* 0x000fe2000bf01270 */
[----:B------:R-:W-:Y:S01]  /*3230*/  LOP3.LUT R0, R0, 0xffff, RZ, 0xc0, !PT ;  /* 0x0000ffff00007812 */ /* 0x000fe200078ec0ff */
[----:B-1----:R-:W-:Y:S01]  /*3240*/  IMAD.MOV.U32 R9, RZ, RZ, 0x1 ;  /* 0x00000001ff097424 */ /* 0x002fe200078e00ff */
[----:B------:R-:W-:Y:S01]  /*3250*/  R2UR UR11, R10 ;  /* 0x000000000a0b72ca */ /* 0x000fe200000e0000 */
[----:B------:R-:W-:Y:S01]  /*3260*/  USEL UR12, UR15, 0x1, !UP0 ;  /* 0x000000010f0c7887 */ /* 0x000fe2000c000000 */
[----:B------:R-:W-:Y:S01]  /*3270*/  R2UR UR10, R0 ;  /* 0x00000000000a72ca */ /* 0x000fe200000e0000 */
[----:B------:R-:W-:Y:S01]  /*3280*/  IMAD.MOV.U32 R8, RZ, RZ, RZ ;  /* 0x000000ffff087224 */ /* 0x000fe200078e00ff */
[----:B------:R-:W-:-:S02]  /*3290*/  UISETP.NE.AND UP3, UPT, UR4, URZ, UPT ;  /* 0x000000ff0400728c */ /* 0x000fc4000bf65270 */
[----:B---3--:R-:W-:Y:S02]  /*32a0*/  ULEA UR6, UR6, UR7, 0x18 ;  /* 0x0000000706067291 */ /* 0x008fe4000f8ec0ff */
[----:B------:R-:W-:Y:S02]  /*32b0*/  UIADD3 UR12, UPT, UPT, -UR12, URZ, URZ ;  /* 0x000000ff0c0c7290 */ /* 0x000fe4000fffe1ff */
[----:B------:R-:W-:Y:S02]  /*32c0*/  UIADD3 UR13, UPT, UPT, UR6, 0x10400, URZ ;  /* 0x00010400060d7890 */ /* 0x000fe4000fffe0ff */
[----:B------:R-:W-:Y:S02]  /*32d0*/  UIADD3 UR14, UPT, UPT, UR6, 0x22400, URZ ;  /* 0x00022400060e7890 */ /* 0x000fe4000fffe0ff */
[----:B------:R-:W-:Y:S01]  /*32e0*/  UIADD3 UR16, UPT, UPT, UR6, 0x34400, URZ ;  /* 0x0003440006107890 */ /* 0x000fe2000fffe0ff */
[----:B--2---:R-:W1:Y:S01]  /*32f0*/  LDS R2, [UR6+0x170] ;  /* 0x00017006ff027984 */ /* 0x004e620008000800 */
[----:B------:R-:W-:-:S02]  /*3300*/  USHF.R.U32.HI UR13, URZ, 0x4, UR13 ;  /* 0x00000004ff0d7899 */ /* 0x000fc4000801160d */
[----:B------:R-:W-:Y:S02]  /*3310*/  USHF.R.U32.HI UR14, URZ, 0x4, UR14 ;  /* 0x00000004ff0e7899 */ /* 0x000fe4000801160e */
[----:B------:R-:W-:Y:S02]  /*3320*/  USHF.R.U32.HI UR16, URZ, 0x4, UR16 ;  /* 0x00000004ff107899 */ /* 0x000fe40008011610 */
[----:B------:R-:W-:Y:S02]  /*3330*/  ULOP3.LUT UR13, UR13, 0x3fff, URZ, 0xc0, !UPT ;  /* 0x00003fff0d0d7892 */ /* 0x000fe4000f8ec0ff */
[----:B------:R-:W-:Y:S02]  /*3340*/  ULOP3.LUT UR14, UR14, 0x3fff, URZ, 0xc0, !UPT ;  /* 0x00003fff0e0e7892 */ /* 0x000fe4000f8ec0ff */
[----:B------:R-:W-:Y:S02]  /*3350*/  ULOP3.LUT UR16, UR16, 0x3fff, URZ, 0xc0, !UPT ;  /* 0x00003fff10107892 */ /* 0x000fe4000f8ec0ff */
[----:B------:R-:W-:-:S02]  /*3360*/  ULOP3.LUT UR13, UR13, 0x10000, URZ, 0xfc, !UPT ;  /* 0x000100000d0d7892 */ /* 0x000fc4000f8efcff */
[----:B------:R-:W-:Y:S02]  /*3370*/  ULOP3.LUT UR14, UR14, 0x10000, URZ, 0xfc, !UPT ;  /* 0x000100000e0e7892 */ /* 0x000fe4000f8efcff */
[----:B------:R-:W-:Y:S01]  /*3380*/  ULOP3.LUT UR16, UR16, 0x10000, URZ, 0xfc, !UPT ;  /* 0x0001000010107892 */ /* 0x000fe2000f8efcff */
[----:B------:R-:W-:Y:S01]  /*3390*/  UMOV UR22, URZ ;  /* 0x000000ff00167c82 */ /* 0x000fe20008000000 */
[----:B------:R-:W-:Y:S01]  /*33a0*/  UMOV UR21, URZ ;  /* 0x000000ff00157c82 */ /* 0x000fe20008000000 */
[----:B------:R-:W-:Y:S01]  /*33b0*/  UMOV UR27, 0x102004a4 ;  /* 0x102004a4001b7882 */ /* 0x000fe20000000000 */
[----:B------:R-:W-:Y:S01]  /*33c0*/  UMOV UR25, 0x102004a4 ;  /* 0x102004a400197882 */ /* 0x000fe20000000000 */
[----:B-1----:R-:W-:Y:S02]  /*33d0*/  R2UR UR23, R2 ;  /* 0x00000000021772ca */ /* 0x002fe400000e0000 */
[----:B------:R-:W-:-:S11]  /*33e0*/  CS2R R2, SRZ ;  /* 0x0000000000027805 */ /* 0x000fd6000001ff00 */
[----:B------:R-:W-:Y:S02]  /*33f0*/  UIADD3 UR26, UPT, UPT, UR23, 0x100, URZ ;  /* 0x00000100171a7890 */ /* 0x000fe4000fffe0ff */
[----:B------:R-:W-:-:S12]  /*3400*/  UIADD3 UR24, UPT, UPT, UR23, 0x102, URZ ;  /* 0x0000010217187890 */ /* 0x000fd8000fffe0ff */
.L_x_70:
[C---:B------:R-:W-:Y:S02]  /*3410*/  LEA R0, R8.reuse, UR6, 0x3 ;  /* 0x0000000608007c11 */ /* 0x040fe4000f8e18ff */
[----:B------:R-:W-:Y:S02]  /*3420*/  SHF.L.U32 R5, R3, 0x1f, RZ ;  /* 0x0000001f03057819 */ /* 0x000fe400000006ff */
[----:B------:R-:W-:Y:S02]  /*3430*/  LEA R4, R8, UR6, 0x4 ;  /* 0x0000000608047c11 */ /* 0x000fe4000f8e20ff */
[----:B------:R-:W1:Y:S02]  /*3440*/  SYNCS.PHASECHK.TRANS64.TRYWAIT P0, [R0+URZ+0xe0], R5 ;  /* 0x0000e005000075a7 */ /* 0x000e6400080011ff */
[----:B-1-34-:R-:W-:Y:S05]  /*3450*/  @!P0 BRA `(.L_x_63) ;  /* 0x0000007000088947 */ /* 0x01afea0003800000 */
.L_x_170:
[----:B-1----:R-:W1:Y:S01]  /*3460*/  LDS.128 R4, [R4+0x150] ;  /* 0x0001500004047984 */ /* 0x002e620000000c00 */
[----:B------:R-:W-:Y:S02]  /*3470*/  VIADD R0, R0, 0xf0 ;  /* 0x000000f000007836 */ /* 0x000fe40000000000 */
        /* <DEDUP_REMOVED lines=9> */
[----:B-1----:R-:W-:Y:S01]  /*3510*/  LOP3.LUT P1, RZ, R6, 0x1, RZ, 0xc0, !PT ;  /* 0x0000000106ff7812 */ /* 0x002fe2000782c0ff */
[----:B--2---:R-:W-:-:S12]  /*3520*/  BRA.U UP3, `(.L_x_64) ;  /* 0x0000000103e87547 */ /* 0x004fd8000b800000 */
[----:B------:R-:W1:Y:S01]  /*3530*/  LDCU UR7, c[0x0][0x38c] ;  /* 0x00007180ff0777ac */ /* 0x000e620008000800 */
[----:B------:R-:W-:Y:S02]  /*3540*/  PLOP3.LUT P2, PT, PT, PT, PT, 0x80, 0x8 ;  /* 0x000000000008781c */ /* 0x000fe40003f4f070 */
[----:B------:R-:W-:Y:S01]  /*3550*/  SHF.L.U32 R5, R9, 0x1f, RZ ;  /* 0x0000001f09057819 */ /* 0x000fe200000006ff */
[----:B------:R-:W-:Y:S02]  /*3560*/  ULEA UR8, UR22, UR6, 0x3 ;  /* 0x0000000616087291 */ /* 0x000fe4000f8e18ff */
[----:B------:R-:W-:Y:S02]  /*3570*/  ULEA UR9, UR22, UR23, 0x7 ;  /* 0x0000001716097291 */ /* 0x000fe4000f8e38ff */
[----:B-1----:R-:W-:-:S06]  /*3580*/  UISETP.GE.AND UP0, UPT, UR7, 0x1, UPT ;  /* 0x000000010700788c */ /* 0x002fcc000bf06270 */
[----:B------:R-:W-:-:S05]  /*3590*/  PLOP3.LUT P0, PT, PT, PT, UP0, 0x80, 0x8 ;  /* 0x000000000008781c */ /* 0x000fca0003f0f008 */
[----:B------:R-:W-:-:S08]  /*35a0*/  @UP0 ULEA UR7, UR21, UR6, 0x3 ;  /* 0x0000000615070291 */ /* 0x000fd0000f8e18ff */
[----:B------:R-:W-:-:S04]  /*35b0*/  @P0 SHF.L.U32 R0, R2, 0x1f, RZ ;  /* 0x0000001f02000819 */ /* 0x000fc800000006ff */
[----:B------:R1:W2:Y:S01]  /*35c0*/  @P0 SYNCS.PHASECHK.TRANS64.TRYWAIT P2, [UR7], R0 ;  /* 0x00000000ff0005a7 */ /* 0x0002a20008041107 */
[----:B------:R-:W3:Y:S02]  /*35d0*/  SYNCS.PHASECHK.TRANS64.TRYWAIT P0, [UR8+0x110], R5 ;  /* 0x00011005ff0075a7 */ /* 0x000ee40008001108 */
[----:B-123--:R-:W-:Y:S05]  /*35e0*/  @!P0 BRA `(.L_x_65) ;  /* 0x0000006c00b88947 */ /* 0x00efea0003800000 */
.L_x_172:
[----:B------:R-:W-:Y:S05]  /*35f0*/  BRA.U !UP0, `(.L_x_66) ;  /* 0x0000000108a87547 */ /* 0x000fea000b800000 */
[----:B------:R-:W-:Y:S01]  /*3600*/  UMOV UR20, URZ ;  /* 0x000000ff00147c82 */ /* 0x000fe20008000000 */
[----:B------:R-:W-:Y:S01]  /*3610*/  UMOV UR19, UR12 ;  /* 0x0000000c00137c82 */ /* 0x000fe20008000000 */
[----:B------:R-:W-:Y:S01]  /*3620*/  UMOV UR18, UR15 ;  /* 0x0000000f00127c82 */ /* 0x000fe20008000000 */
[----:B------:R-:W-:-:S05]  /*3630*/  UMOV UR17, UR21 ;  /* 0x0000001500117c82 */ /* 0x000fca0008000000 */
.L_x_69:
[----:B------:R-:W-:Y:S02]  /*3640*/  UIADD3 UR19, UPT, UPT, UR19, 0x1, URZ ;  /* 0x0000000113137890 */ /* 0x000fe4000fffe0ff */
[----:B--2---:R-:W-:Y:S02]  /*3650*/  ULEA UR7, UR17, UR6, 0x3 ;  /* 0x0000000611077291 */ /* 0x004fe4000f8e18ff */
[----:B------:R-:W-:Y:S01]  /*3660*/  UISETP.NE.AND UP0, UPT, UR19, URZ, UPT ;  /* 0x000000ff1300728c */ /* 0x000fe2000bf05270 */
[----:B---3--:R-:W-:Y:S10]  /*3670*/  @P2 BRA `(.L_x_67) ;  /* 0x00000000000c2947 */ /* 0x008ff40003800000 */
[----:B-1----:R-:W-:Y:S04]  /*3680*/  SHF.L.U32 R5, R2, 0x1f, RZ ;  /* 0x0000001f02057819 */ /* 0x002fe800000006ff */
[----:B------:R-:W1:Y:S02]  /*3690*/  SYNCS.PHASECHK.TRANS64.TRYWAIT P0, [UR7], R5 ;  /* 0x00000005ff0075a7 */ /* 0x000e640008001107 */
[----:B-1----:R-:W-:Y:S05]  /*36a0*/  @!P0 BRA `(.L_x_68) ;  /* 0x0000006c00a08947 */ /* 0x002fea0003800000 */
.L_x_67:
[----:B------:R-:W-:Y:S01]  /*36b0*/  UISETP.NE.AND UP1, UPT, UR18, 0x1, UPT ;  /* 0x000000011200788c */ /* 0x000fe2000bf25270 */
[----:B------:R-:W-:Y:S01]  /*36c0*/  PLOP3.LUT P2, PT, PT, PT, PT, 0x80, 0x8 ;  /* 0x000000000008781c */ /* 0x000fe20003f4f070 */
[----:B------:R-:W-:Y:S02]  /*36d0*/  UIADD3 UR21, UPT, UPT, UR17, 0x1, URZ ;  /* 0x0000000111157890 */ /* 0x000fe4000fffe0ff */
[----:B------:R-:W-:Y:S02]  /*36e0*/  ULEA UR30, UR17, UR14, 0x9 ;  /* 0x0000000e111e7291 */ /* 0x000fe4000f8e48ff */
[----:B------:R-:W-:Y:S01]  /*36f0*/  UISETP.NE.AND UP2, UPT, UR21, 0x9, UPT ;  /* 0x000000091500788c */ /* 0x000fe2000bf45270 */
[----:B------:R-:W-:Y:S01]  /*3700*/  PLOP3.LUT P0, PT, PT, PT, UP1, 0x80, 0x8 ;  /* 0x000000000008781c */ /* 0x000fe20003f0f018 */
[----:B------:R-:W-:Y:S02]  /*3710*/  ULEA UR32, UR17, UR16, 0x7 ;  /* 0x0000001011207291 */ /* 0x000fe4000f8e38ff */
[----:B------:R-:W-:Y:S02]  /*3720*/  USEL UR29, URZ, 0x1, UP2 ;  /* 0x00000001ff1d7887 */ /* 0x000fe40009000000 */
[----:B------:R-:W-:Y:S02]  /*3730*/  USEL UR21, UR21, URZ, UP2 ;  /* 0x000000ff15157287 */ /* 0x000fe40009000000 */
[----:B------:R-:W-:Y:S02]  /*3740*/  UIADD3 UR36, UPT, UPT, UR30, 0x4, URZ ;  /* 0x000000041e247890 */ /* 0x000fe4000fffe0ff */
[----:B------:R-:W-:Y:S01]  /*3750*/  @UP1 ULEA UR28, UR21, UR6, 0x3 ;  /* 0x00000006151c1291 */ /* 0x000fe2000f8e18ff */
[----:B------:R-:W-:Y:S01]  /*3760*/  LOP3.LUT R2, R2, UR29, RZ, 0x3c, !PT ;  /* 0x0000001d02027c12 */ /* 0x000fe2000f8e3cff */
[----:B------:R-:W-:Y:S02]  /*3770*/  UISETP.NE.U32.AND UP1, UPT, UR20, URZ, UPT ;  /* 0x000000ff1400728c */ /* 0x000fe4000bf25070 */
[----:B------:R-:W-:Y:S01]  /*3780*/  UIADD3 UR7, UPT, UPT, UR7, 0x48, URZ ;  /* 0x0000004807077890 */ /* 0x000fe2000fffe0ff */
[----:B-1----:R-:W-:Y:S01]  /*3790*/  @P0 SHF.L.U32 R0, R2, 0x1f, RZ ;  /* 0x0000001f02000819 */ /* 0x002fe200000006ff */
[----:B------:R-:W-:Y:S01]  /*37a0*/  UMOV UR33, 0x4008 ;  /* 0x0000400800217882 */ /* 0x000fe20000000000 */
[----:B------:R-:W-:Y:S01]  /*37b0*/  UMOV UR31, 0x40004040 ;  /* 0x40004040001f7882 */ /* 0x000fe20000000000 */
[----:B------:R-:W-:Y:S01]  /*37c0*/  UMOV UR29, 0x80004020 ;  /* 0x80004020001d7882 */ /* 0x000fe20000000000 */
[----:B------:R2:W3:Y:S01]  /*37d0*/  @P0 SYNCS.PHASECHK.TRANS64.TRYWAIT P2, [UR28], R0 ;  /* 0x00000000ff0005a7 */ /* 0x0004e2000804111c */
[----:B------:R-:W-:Y:S01]  /*37e0*/  ULEA UR28, UR17, UR13, 0x9 ;  /* 0x0000000d111c7291 */ /* 0x000fe2000f8e48ff */
[----:B------:R2:W-:Y:S01]  /*37f0*/  UTCCP.T.S.2CTA.128dp128bit tmem[UR23+0x100], gdesc[UR32] ;  /* 0x00010020170079e7 */ /* 0x0005e20008380000 */
[----:B------:R-:W-:Y:S02]  /*3800*/  UIADD3 UR18, UPT, UPT, UR18, -0x1, URZ ;  /* 0xffffffff12127890 */ /* 0x000fe4000fffe0ff */
[----:B------:R-:W-:Y:S01]  /*3810*/  UIADD3 UR34, UPT, UPT, UR28, 0x2, URZ ;  /* 0x000000021c227890 */ /* 0x000fe2000fffe0ff */
[----:B------:R-:W-:Y:S01]  /*3820*/  UMOV UR37, 0x40004040 ;  /* 0x4000404000257882 */ /* 0x000fe20000000000 */
[----:B------:R-:W-:Y:S01]  /*3830*/  UMOV UR35, 0x80004020 ;  /* 0x8000402000237882 */ /* 0x000fe20000000000 */
[----:B------:R-:W-:Y:S02]  /*3840*/  UMOV UR20, 0x1 ;  /* 0x0000000100147882 */ /* 0x000fe40000000000 */
[----:B------:R2:W-:Y:S01]  /*3850*/  UTCIMMA.2CTA gdesc[UR28], gdesc[UR30], tmem[UR9], tmem[UR26], idesc[UR27], UP1 ;  /* 0x00ff1a1e1c0075ea */ /* 0x0005e20008a00109 */
[----:B------:R-:W-:Y:S03]  /*3860*/  UMOV UR17, UR21 ;  /* 0x0000001500117c82 */ /* 0x000fe60008000000 */
[----:B------:R2:W-:Y:S01]  /*3870*/  UTCIMMA.2CTA gdesc[UR34], gdesc[UR36], tmem[UR9], tmem[UR24], idesc[UR25], UPT ;  /* 0x00ff1824220075ea */ /* 0x0005e2000ba00109 */
[----:B------:R2:W-:Y:S01]  /*3880*/  UTCBAR.2CTA.MULTICAST [UR7], URZ, UR11 ;  /* 0x000000ff070073e9 */ /* 0x0005e2000820080b */
[----:B------:R-:W-:Y:S05]  /*3890*/  BRA.U UP0, `(.L_x_69) ;  /* 0xfffffffd00687547 */ /* 0x000fea000b83ffff */
.L_x_66:
[----:B------:R-:W-:-:S09]  /*38a0*/  UIADD3 UR8, UPT, UPT, UR8, 0x100, URZ ;  /* 0x0000010008087890 */ /* 0x000fd2000fffe0ff */
[----:B------:R4:W-:Y:S01]  /*38b0*/  UTCBAR.2CTA.MULTICAST [UR8], URZ, UR10 ;  /* 0x000000ff080073e9 */ /* 0x0009e2000820080a */
[----:B------:R-:W-:Y:S02]  /*38c0*/  NOP ;  /* 0x0000000000007918 */ /* 0x000fe40000000000 */
.L_x_64:
[----:B------:R-:W-:Y:S01]  /*38d0*/  UIADD3 UR22, UPT, UPT, UR22, 0x1, URZ ;  /* 0x0000000116167890 */ /* 0x000fe2000fffe0ff */
[----:B------:R-:W-:-:S03]  /*38e0*/  ISETP.NE.AND P0, PT, R8, 0x2, PT ;  /* 0x000000020800780c */ /* 0x000fc60003f05270 */
[----:B------:R-:W-:Y:S01]  /*38f0*/  UISETP.NE.AND UP0, UPT, UR22, 0x2, UPT ;  /* 0x000000021600788c */ /* 0x000fe2000bf05270 */
[----:B-12---:R-:W-:Y:S02]  /*3900*/  SEL R0, RZ, 0x1, P0 ;  /* 0x00000001ff007807 */ /* 0x006fe40000000000 */
[----:B------:R-:W-:Y:S01]  /*3910*/  SEL R8, R8, RZ, P0 ;  /* 0x000000ff08087207 */ /* 0x000fe20000000000 */
[----:B------:R-:W-:Y:S01]  /*3920*/  USEL UR7, URZ, 0x1, UP0 ;  /* 0x00000001ff077887 */ /* 0x000fe20008000000 */
[----:B------:R-:W-:Y:S01]  /*3930*/  LOP3.LUT R3, R3, R0, RZ, 0x3c, !PT ;  /* 0x0000000003037212 */ /* 0x000fe200078e3cff */
[----:B------:R-:W-:-:S04]  /*3940*/  USEL UR22, UR22, URZ, UP0 ;  /* 0x000000ff16167287 */ /* 0x000fc80008000000 */
[----:B------:R-:W-:Y:S01]  /*3950*/  LOP3.LUT R9, R9, UR7, RZ, 0x3c, !PT ;  /* 0x0000000709097c12 */ /* 0x000fe2000f8e3cff */
[----:B------:R-:W-:Y:S07]  /*3960*/  @P1 BRA `(.L_x_70) ;  /* 0xfffffff800a81947 */ /* 0x000fee000383ffff */
[----:B------:R-:W1:Y:S01]  /*3970*/  S2UR UR7, SR_CgaCtaId ;  /* 0x00000000000779c3 */ /* 0x000e620000008800 */
[----:B------:R-:W-:Y:S01]  /*3980*/  ELECT P0, URZ, PT ;  /* 0x0000000000ff782f */ /* 0x000fe20003800000 */
[----:B------:R-:W-:Y:S01]  /*3990*/  HFMA2 R0, -RZ, RZ, 0, 5.9604644775390625e-08 ;  /* 0x00000001ff007431 */ /* 0x000fe200000001ff */
[----:B----4-:R-:W-:-:S05]  /*39a0*/  UMOV UR8, 0x40 ;  /* 0x0000004000087882 */ /* 0x010fca0000000000 */
[----:B------:R-:W-:Y:S01]  /*39b0*/  UVIRTCOUNT.DEALLOC.SMPOOL 0x80 ;  /* 0x000000800000784c */ /* 0x000fe20000000000 */
[----:B------:R-:W-:Y:S02]  /*39c0*/  UISETP.NE.AND UP0, UPT, UR4, URZ, UPT ;  /* 0x000000ff0400728c */ /* 0x000fe4000bf05270 */
[----:B-1----:R-:W-:-:S09]  /*39d0*/  ULEA UR7, UR7, UR8, 0x18 ;  /* 0x0000000807077291 */ /* 0x002fd2000f8ec0ff */
[----:B------:R1:W-:Y:S01]  /*39e0*/  @P0 STS.U8 [UR7+0x1c], R0 ;  /* 0x00001c00ff000988 */ /* 0x0003e20008000007 */
[----:B------:R-:W-:Y:S05]  /*39f0*/  BRA.U UP0, `(.L_x_71) ;  /* 0x0000000100587547 */ /* 0x000fea000b800000 */
[----:B------:R-:W-:Y:S01]  /*3a00*/  UIADD3 UR8, UPT, UPT, UR6, 0x110, URZ ;  /* 0x0000011006087890 */ /* 0x000fe2000fffe0ff */
[----:B------:R-:W-:-:S03]  /*3a10*/  SHF.L.U32 R3, R9, 0x1f, RZ ;  /* 0x0000001f09037819 */ /* 0x000fc600000006ff */
[----:B------:R-:W-:-:S09]  /*3a20*/  ULEA UR4, UR22, UR8, 0x3 ;  /* 0x0000000816047291 */ /* 0x000fd2000f8e18ff */
[----:B------:R-:W2:Y:S02]  /*3a30*/  SYNCS.PHASECHK.TRANS64.TRYWAIT P0, [UR4], R3 ;  /* 0x00000003ff0075a7 */ /* 0x000ea40008001104 */
[----:B--2---:R-:W-:Y:S05]  /*3a40*/  @!P0 BRA `(.L_x_72) ;  /* 0x0000006800d08947 */ /* 0x004fea0003800000 */
.L_x_175:
[----:B------:R-:W-:-:S04]  /*3a50*/  UIADD3 UR9, UPT, UPT, UR22, 0x1, URZ ;  /* 0x0000000116097890 */ /* 0x000fc8000fffe0ff */
[----:B------:R-:W-:-:S04]  /*3a60*/  UISETP.NE.AND UP1, UPT, UR9, 0x2, UPT ;  /* 0x000000020900788c */ /* 0x000fc8000bf25270 */
[----:B------:R-:W-:Y:S02]  /*3a70*/  USEL UR4, URZ, 0x1, UP1 ;  /* 0x00000001ff047887 */ /* 0x000fe40008800000 */
[----:B------:R-:W-:-:S04]  /*3a80*/  USEL UR9, UR9, URZ, UP1 ;  /* 0x000000ff09097287 */ /* 0x000fc80008800000 */
[----:B------:R-:W-:Y:S01]  /*3a90*/  ULEA UR9, UR9, UR8, 0x3 ;  /* 0x0000000809097291 */ /* 0x000fe2000f8e18ff */
[----:B-1----:R-:W-:-:S04]  /*3aa0*/  LOP3.LUT R3, R9, UR4, RZ, 0x3c, !PT ;  /* 0x0000000409037c12 */ /* 0x002fc8000f8e3cff */
[----:B------:R-:W-:Y:S01]  /*3ab0*/  SHF.L.U32 R3, R3, 0x1f, RZ ;  /* 0x0000001f03037819 */ /* 0x000fe200000006ff */
[----:B------:R-:W-:-:S04]  /*3ac0*/  IMAD.U32 R0, RZ, RZ, UR9 ;  /* 0x00000009ff007e24 */ /* 0x000fc8000f8e00ff */
[----:B------:R1:W2:Y:S03]  /*3ad0*/  SYNCS.PHASECHK.TRANS64.TRYWAIT P0, [R0+URZ], R3 ;  /* 0x00000003000075a7 */ /* 0x0002a600080011ff */
[----:B--2---:R-:W-:Y:S05]  /*3ae0*/  @!P0 NANOSLEEP.SYNCS 0x989680 ;  /* 0x009896800000895d */ /* 0x004fea0003900000 */
[----:B------:R-:W2:Y:S02]  /*3af0*/  @!P0 SYNCS.PHASECHK.TRANS64 P0, [R0+URZ], R3 ;  /* 0x00000003000085a7 */ /* 0x000ea400080010ff */
[----:B--2---:R-:W-:Y:S05]  /*3b00*/  @P0 BRA `(.L_x_73) ;  /* 0x0000000000200947 */ /* 0x004fea0003800000 */
.L_x_74:
[----:B--2---:R2:W4:Y:S02]  /*3b10*/  SYNCS.PHASECHK.TRANS64.TRYWAIT P0, [R0+URZ], R3 ;  /* 0x00000003000075a7 */ /* 0x00452400080011ff */
[----:B----4-:R-:W-:Y:S05]  /*3b20*/  @!P0 NANOSLEEP.SYNCS 0x989680 ;  /* 0x009896800000895d */ /* 0x010fea0003900000 */
[----:B------:R-:W4:Y:S02]  /*3b30*/  @!P0 SYNCS.PHASECHK.TRANS64 P0, [R0+URZ], R3 ;  /* 0x00000003000085a7 */ /* 0x000f2400080010ff */
[----:B----4-:R-:W-:Y:S05]  /*3b40*/  @!P0 BRA `(.L_x_74) ;  /* 0xfffffffc00f08947 */ /* 0x010fea000383ffff */
[----:B------:R-:W-:Y:S05]  /*3b50*/  BRA `(.L_x_73) ;  /* 0x00000000000c7947 */ /* 0x000fea0003800000 */
.L_x_71:
[----:B------:R-:W-:-:S04]  /*3b60*/  UIADD3 UR4, UPT, UPT, UR6, 0x140, URZ ;  /* 0x0000014006047890 */ /* 0x000fc8000fffe0ff */
[----:B------:R-:W-:-:S09]  /*3b70*/  UPRMT UR4, UR5, 0x654, UR4 ;  /* 0x0000065405047896 */ /* 0x000fd20008000004 */
[----:B------:R-:W-:Y:S03]  /*3b80*/  SYNCS.ARRIVE.TRANS64.RED.A1T0 RZ, [UR4], RZ ;  /* 0x000000ffffff79a7 */ /* 0x000fe60008100404 */
.L_x_73:
[----:B-12---:R-:W-:Y:S01]  /*3b90*/  SHF.L.U32 R3, RZ, 0x1f, RZ ;  /* 0x0000001fff037819 */ /* 0x006fe200000006ff */
[----:B------:R-:W-:Y:S01]  /*3ba0*/  UIADD3 UR4, UPT, UPT, UR6, 0x140, URZ ;  /* 0x0000014006047890 */ /* 0x000fe2000fffe0ff */
[----:B------:R-:W-:Y:S02]  /*3bb0*/  PLOP3.LUT P0, PT, PT, PT, UP0, 0x80, 0x8 ;  /* 0x000000000008781c */ /* 0x000fe40003f0f008 */
[----:B------:R-:W1:Y:S02]  /*3bc0*/  SYNCS.PHASECHK.TRANS64.TRYWAIT P1, [UR6+0x140], R3 ;  /* 0x00014003ff0075a7 */ /* 0x000e640008021106 */
[----:B-1----:R-:W-:Y:S09]  /*3bd0*/  @!P1 BRA `(.L_x_75) ;  /* 0x0000006800849947 */ /* 0x002ff20003800000 */
.L_x_177:
[----:B------:R-:W-:Y:S02]  /*3be0*/  @!UP0 UPRMT UR4, UR5, 0x654, UR4 ;  /* 0x0000065405048896 */ /* 0x000fe40008000004 */
[----:B------:R-:W-:Y:S01]  /*3bf0*/  ULOP3.LUT UR5, UR23, 0xffff, URZ, 0xc0, !UPT ;  /* 0x0000ffff17057892 */ /* 0x000fe2000f8ec0ff */
[----:B------:R-:W-:-:S03]  /*3c00*/  UMOV UR8, 0xffff ;  /* 0x0000ffff00087882 */ /* 0x000fc60000000000 */
[----:B------:R-:W-:-:S03]  /*3c10*/  USHF.R.U32.HI UR5, URZ, 0x5, UR5 ;  /* 0x00000005ff057899 */ /* 0x000fc60008011605 */
[----:B------:R-:W-:Y:S01]  /*3c20*/  @!P0 SYNCS.ARRIVE.TRANS64.RED.A1T0 RZ, [UR4], RZ ;  /* 0x000000ffffff89a7 */ /* 0x000fe20008100404 */
[----:B------:R-:W-:Y:S01]  /*3c30*/  NOP ;  /* 0x0000000000007918 */ /* 0x000fe20000000000 */
[----:B-1----:R-:W1:Y:S01]  /*3c40*/  LDS R0, [UR7+0x14] ;  /* 0x00001407ff007984 */ /* 0x002e620008000800 */
[----:B------:R-:W-:Y:S01]  /*3c50*/  USHF.L.U32 UR8, UR8, UR5, URZ ;  /* 0x0000000508087299 */ /* 0x000fe200080006ff */
[----:B------:R-:W-:Y:S02]  /*3c60*/  UMOV UR4, 0x1 ;  /* 0x0000000100047882 */ /* 0x000fe40000000000 */
[----:B------:R-:W-:-:S03]  /*3c70*/  USHF.L.U32 UR4, UR4, UR5, URZ ;  /* 0x0000000504047299 */ /* 0x000fc600080006ff */
[----:B-1----:R-:W-:-:S04]  /*3c80*/  LOP3.LUT R0, R0, UR8, RZ, 0xc0, !PT ;  /* 0x0000000800007c12 */ /* 0x002fc8000f8ec0ff */
[----:B------:R-:W-:-:S13]  /*3c90*/  ISETP.NE.AND P0, PT, R0, UR8, PT ;  /* 0x0000000800007c0c */ /* 0x000fda000bf05270 */
[----:B------:R-:W-:Y:S05]  /*3ca0*/  @P0 BRA `(.L_x_76) ;  /* 0x0000000000580947 */ /* 0x000fea0003800000 */
[----:B------:R-:W1:Y:S02]  /*3cb0*/  LDS R0, [UR7+0x18] ;  /* 0x00001807ff007984 */ /* 0x000e640008000800 */
[----:B-1----:R-:W-:-:S04]  /*3cc0*/  LOP3.LUT R0, R0, UR4, RZ, 0xc0, !PT ;  /* 0x0000000400007c12 */ /* 0x002fc8000f8ec0ff */
[----:B------:R-:W-:-:S13]  /*3cd0*/  ISETP.NE.AND P0, PT, R0, UR4, PT ;  /* 0x0000000400007c0c */ /* 0x000fda000bf05270 */
[----:B------:R-:W-:Y:S05]  /*3ce0*/  @P0 BRA `(.L_x_77) ;  /* 0x00000000003c0947 */ /* 0x000fea0003800000 */
[----:B------:R-:W1:Y:S01]  /*3cf0*/  S2R R2, SR_LANEID ;  /* 0x0000000000027919 */ /* 0x000e620000000000 */
[----:B------:R-:W-:Y:S01]  /*3d00*/  ULOP3.LUT UR8, URZ, UR8, URZ, 0x33, !UPT ;  /* 0x00000008ff087292 */ /* 0x000fe2000f8e33ff */
[----:B------:R-:W-:Y:S01]  /*3d10*/  LOP3.LUT R4, RZ, UR4, RZ, 0x33, !PT ;  /* 0x00000004ff047c12 */ /* 0x000fe2000f8e33ff */
[----:B------:R-:W-:Y:S02]  /*3d20*/  VOTEU.ANY UR6, UPT, PT ;  /* 0x0000000000067886 */ /* 0x000fe400038e0100 */
[----:B------:R-:W-:Y:S01]  /*3d30*/  UFLO.U32 UR6, UR6 ;  /* 0x00000006000672bd */ /* 0x000fe200080e0000 */
[----:B------:R-:W2:Y:S01]  /*3d40*/  REDUX UR4, R4 ;  /* 0x00000000040473c4 */ /* 0x000ea20000000000 */
[----:B------:R-:W-:-:S06]  /*3d50*/  IMAD.U32 R0, RZ, RZ, UR8 ;  /* 0x00000008ff007e24 */ /* 0x000fcc000f8e00ff */
[----:B------:R4:W-:Y:S01]  /*3d60*/  UTCATOMSWS.AND URZ, UR8 ;  /* 0x0000000800ff79e3 */ /* 0x0009e20008000000 */
[----:B------:R-:W3:Y:S01]  /*3d70*/  REDUX UR5, R0 ;  /* 0x00000000000573c4 */ /* 0x000ee20000000000 */
[----:B-1----:R-:W-:Y:S01]  /*3d80*/  ISETP.EQ.U32.AND P0, PT, R2, UR6, PT ;  /* 0x0000000602007c0c */ /* 0x002fe2000bf02070 */
[----:B--2---:R-:W-:Y:S01]  /*3d90*/  IMAD.U32 R2, RZ, RZ, UR4 ;  /* 0x00000004ff027e24 */ /* 0x004fe2000f8e00ff */
[----:B---3--:R-:W-:-:S11]  /*3da0*/  MOV R3, UR5 ;  /* 0x0000000500037c02 */ /* 0x008fd60008000f00 */
[----:B------:R4:W-:Y:S04]  /*3db0*/  @P0 ATOMS.AND RZ, [UR7+0x14], R3 ;  /* 0x00001403ffff098c */ /* 0x0009e8000a800007 */
[----:B------:R4:W-:Y:S01]  /*3dc0*/  @P0 ATOMS.AND RZ, [UR7+0x18], R2 ;  /* 0x00001802ffff098c */ /* 0x0009e2000a800007 */
[----:B------:R-:W-:Y:S05]  /*3dd0*/  BRA `(.L_x_78) ;  /* 0x0000000000147947 */ /* 0x000fea0003800000 */
.L_x_77:
[----:B------:R-:W-:Y:S02]  /*3de0*/  MOV R2, 0x3e00 ;  /* 0x00003e0000027802 */ /* 0x000fe40000000f00 */
[----:B---3-5:R-:W-:Y:S05]  /*3df0*/  CALL.REL.NOINC `($__internal_0_$__cuda_sm10x_tcgen05_guardrail_trap_col_being_dealloced_not_returned_by_alloc) ;  /* 0x0000006c00647944 */ /* 0x028fea0003c00000 */
[----:B------:R-:W-:Y:S05]  /*3e00*/  BRA `(.L_x_78) ;  /* 0x0000000000087947 */ /* 0x000fea0003800000 */
.L_x_76:
[----:B------:R-:W-:Y:S02]  /*3e10*/  MOV R2, 0x3e30 ;  /* 0x00003e3000027802 */ /* 0x000fe40000000f00 */
[----:B---3-5:R-:W-:Y:S05]  /*3e20*/  CALL.REL.NOINC `($__internal_2_$__cuda_sm10x_tcgen05_guardrail_trap_unallocated_columns_being_dealloced) ;  /* 0x0000006c00707944 */ /* 0x028fea0003c00000 */
.L_x_78:
[----:B------:R-:W-:Y:S01]  /*3e30*/  NOP ;  /* 0x0000000000007918 */ /* 0x000fe20000000000 */
[----:B----4-:R-:W-:Y:S05]  /*3e40*/  EXIT ;  /* 0x000000000000794d */ /* 0x010fea0003800000 */
.L_x_51:
[----:B------:R-:W-:-:S09]  /*3e50*/  UISETP.NE.OR UP5, UPT, UR10, 0x3, !UP5 ;  /* 0x000000030a00788c */ /* 0x000fd2000efa5670 */
[----:B------:R-:W-:Y:S05]  /*3e60*/  BRA.U UP5, `(.L_x_79) ;  /* 0x0000001505607547 */ /* 0x000fea000b800000 */
[----:B------:R-:W1:Y:S01]  /*3e70*/  LDCU.64 UR6, c[0x0][0xa88] ;  /* 0x00015100ff0677ac */ /* 0x000e620008000a00 */
[----:B------:R-:W2:Y:S01]  /*3e80*/  LDC R0, c[0x0][0xd30] ;  /* 0x00034c00ff007b82 */ /* 0x000ea20000000800 */
[----:B------:R-:W-:Y:S02]  /*3e90*/  HFMA2 R31, -RZ, RZ, 0, 0 ;  /* 0x00000000ff1f7431 */ /* 0x000fe400000001ff */
[----:B------:R-:W-:Y:S01]  /*3ea0*/  IMAD.MOV.U32 R33, RZ, RZ, 0x1 ;  /* 0x00000001ff217424 */ /* 0x000fe200078e00ff */
[----:B------:R-:W3:Y:S01]  /*3eb0*/  LDCU.64 UR4, c[0x0][0xa90] ;  /* 0x00015200ff0477ac */ /* 0x000ee20008000a00 */
[----:B------:R-:W-:Y:S01]  /*3ec0*/  IMAD.MOV.U32 R32, RZ, RZ, RZ ;  /* 0x000000ffff207224 */ /* 0x000fe200078e00ff */
[----:B------:R-:W-:Y:S01]  /*3ed0*/  MOV R29, 0x4000 ;  /* 0x00004000001d7802 */ /* 0x000fe20000000f00 */
[----:B------:R-:W-:Y:S01]  /*3ee0*/  UISETP.NE.AND UP2, UPT, UR10, 0x2, UPT ;  /* 0x000000020a00788c */ /* 0x000fe2000bf45270 */
[----:B------:R-:W4:Y:S01]  /*3ef0*/  LDC R23, c[0x0][0x370] ;  /* 0x0000dc00ff177b82 */ /* 0x000f220000000800 */
[----:B------:R-:W-:-:S02]  /*3f00*/  UPLOP3.LUT UP1, UPT, UPT, UPT, UPT, 0x40, 0x4 ;  /* 0x000000000004789c */ /* 0x000fc40003f2e870 */
[----:B------:R-:W-:-:S05]  /*3f10*/  USEL UR13, URZ, 0x1, UP2 ;  /* 0x00000001ff0d7887 */ /* 0x000fca0009000000 */
[----:B------:R-:W4:Y:S01]  /*3f20*/  LDC R8, c[0x0][0xd0c] ;  /* 0x00034300ff087b82 */ /* 0x000f220000000800 */
[----:B-1----:R-:W-:-:S03]  /*3f30*/  UISETP.NE.U32.AND UP5, UPT, UR6, URZ, UPT ;  /* 0x000000ff0600728c */ /* 0x002fc6000bfa5070 */
[----:B------:R-:W-:Y:S01]  /*3f40*/  UMOV UR6, 0x400 ;  /* 0x0000040000067882 */ /* 0x000fe20000000000 */
[----:B------:R-:W-:Y:S02]  /*3f50*/  UISETP.NE.AND.EX UP5, UPT, UR7, URZ, UPT, UP5 ;  /* 0x000000ff0700728c */ /* 0x000fe4000bfa5350 */
[----:B------:R-:W-:Y:S01]  /*3f60*/  ULEA UR6, UR37, UR6, 0x18 ;  /* 0x0000000625067291 */ /* 0x000fe2000f8ec0ff */
[----:B------:R-:W1:Y:S01]  /*3f70*/  LDC R22, c[0x0][0xd20] ;  /* 0x00034800ff167b82 */ /* 0x000e620000000800 */
[----:B---3--:R-:W-:Y:S01]  /*3f80*/  UISETP.NE.U32.AND UP6, UPT, UR4, URZ, UPT ;  /* 0x000000ff0400728c */ /* 0x008fe2000bfc5070 */
[----:B--2---:R-:W-:Y:S01]  /*3f90*/  ISETP.NE.AND P1, PT, R0, 0x1, PT ;  /* 0x000000010000780c */ /* 0x004fe20003f25270 */
[----:B------:R-:W-:Y:S02]  /*3fa0*/  UIADD3 UR7, UPT, UPT, UR6, 0xa8, URZ ;  /* 0x000000a806077890 */ /* 0x000fe4000fffe0ff */
[----:B------:R-:W-:Y:S02]  /*3fb0*/  UIADD3 UR57, UPT, UPT, UR6, 0x90, URZ ;  /* 0x0000009006397890 */ /* 0x000fe4000fffe0ff */
[----:B------:R-:W-:Y:S01]  /*3fc0*/  UIADD3 UR49, UPT, UPT, UR6, 0x98, URZ ;  /* 0x0000009806317890 */ /* 0x000fe2000fffe0ff */
[----:B------:R-:W2:Y:S01]  /*3fd0*/  LDC.64 R34, c[0x0][0x348] ;  /* 0x0000d200ff227b82 */ /* 0x000ea20000000a00 */
[----:B------:R-:W-:-:S02]  /*3fe0*/  UIADD3 UR41, UPT, UPT, UR6, 0xa0, URZ ;  /* 0x000000a006297890 */ /* 0x000fc4000fffe0ff */
[----:B------:R-:W-:Y:S02]  /*3ff0*/  UPRMT UR7, UR37, 0x654, UR7 ;  /* 0x0000065425077896 */ /* 0x000fe40008000007 */
[----:B------:R-:W-:-:S03]  /*4000*/  UISETP.NE.AND.EX UP6, UPT, UR5, URZ, UPT, UP6 ;  /* 0x000000ff0500728c */ /* 0x000fc6000bfc5360 */
[----:B------:R-:W3:Y:S08]  /*4010*/  LDC.64 R18, c[0x0][0xd10] ;  /* 0x00034400ff127b82 */ /* 0x000ef00000000a00 */
[----:B------:R-:W1:Y:S08]  /*4020*/  LDC.64 R6, c[0x0][0xd18] ;  /* 0x00034600ff067b82 */ /* 0x000e700000000a00 */
[----:B------:R-:W1:Y:S08]  /*4030*/  LDC.64 R4, c[0x0][0xd28] ;  /* 0x00034a00ff047b82 */ /* 0x000e700000000a00 */
[----:B----4-:R-:W1:Y:S02]  /*4040*/  LDC R28, c[0x0][0x374] ;  /* 0x0000dd00ff1c7b82 */ /* 0x010e640000000800 */
.L_x_90:
[C---:B------:R-:W-:Y:S02]  /*4050*/  LEA R0, R32.reuse, UR6, 0x3 ;  /* 0x0000000620007c11 */ /* 0x040fe4000f8e18ff */
[----:B------:R-:W-:Y:S02]  /*4060*/  SHF.L.U32 R3, R31, 0x1f, RZ ;  /* 0x0000001f1f037819 */ /* 0x000fe400000006ff */
[----:B------:R-:W-:Y:S02]  /*4070*/  LEA R24, R32, UR6, 0x4 ;  /* 0x0000000620187c11 */ /* 0x000fe4000f8e20ff */
[----:B----4-:R-:W4:Y:S02]  /*4080*/  SYNCS.PHASECHK.TRANS64.TRYWAIT P0, [R0+URZ+0xe0], R3 ;  /* 0x0000e003000075a7 */ /* 0x010f2400080011ff */
[----:B----4-:R-:W-:Y:S05]  /*4090*/  @!P0 BRA `(.L_x_80) ;  /* 0x00000064006c8947 */ /* 0x010fea0003800000 */
.L_x_178:
[----:B------:R-:W-:Y:S01]  /*40a0*/  ISETP.GE.AND P0, PT, R2, 0x1, PT ;  /* 0x000000010200780c */ /* 0x000fe20003f06270 */
[----:B------:R-:W1:Y:S01]  /*40b0*/  LDS.128 R24, [R24+0x150] ;  /* 0x0001500018187984 */ /* 0x000e620000000c00 */
[----:B----4-:R-:W-:Y:S01]  /*40c0*/  VIADD R0, R0, 0xf0 ;  /* 0x000000f000007836 */ /* 0x010fe20000000000 */
[----:B------:R-:W-:Y:S01]  /*40d0*/  @!PT LDS RZ, [RZ] ;  /* 0x00000000fffff984 */ /* 0x000fe20000000800 */
[----:B------:R-:W-:Y:S01]  /*40e0*/  @!PT LDS RZ, [RZ] ;  /* 0x00000000fffff984 */ /* 0x000fe20000000800 */
[----:B------:R-:W-:Y:S01]  /*40f0*/  @!PT LDS RZ, [RZ] ;  /* 0x00000000fffff984 */ /* 0x000fe20000000800 */
[----:B------:R-:W-:Y:S01]  /*4100*/  @!PT LDS RZ, [RZ] ;  /* 0x00000000fffff984 */ /* 0x000fe20000000800 */
[----:B------:R4:W-:Y:S06]  /*4110*/  MEMBAR.ALL.CTA ;  /* 0x0000000000007992 */ /* 0x0009ec0000008000 */
[----:B----4-:R-:W4:Y:S01]  /*4120*/  FENCE.VIEW.ASYNC.S ;  /* 0x00000000000073c6 */ /* 0x010f220000000000 */
[----:B------:R-:W-:Y:S04]  /*4130*/  PRMT R0, RZ, 0x654, R0 ;  /* 0x00000654ff007816 */ /* 0x000fe80000000000 */
[----:B----4-:R4:W-:Y:S01]  /*4140*/  SYNCS.ARRIVE.TRANS64.RED.A1T0 RZ, [R0+URZ], RZ ;  /* 0x000000ff00ff79a7 */ /* 0x0109e200081004ff */
[----:B-1----:R-:W-:Y:S11]  /*4150*/  LOP3.LUT P3, RZ, R26, 0x1, RZ, 0xc0, !PT ;  /* 0x000000011aff7812 */ /* 0x002ff6000786c0ff */
[----:B------:R-:W-:Y:S02]  /*4160*/  @!UPT UIADD3 URZ, UPT, UPT, URZ, URZ, URZ ;  /* 0x000000fffffff290 */ /* 0x000fe4000fffe0ff */
[----:B------:R-:W-:Y:S02]  /*4170*/  @P3 MOV R13, R24 ;  /* 0x00000018000d3202 */ /* 0x000fe40000000f00 */
[----:B------:R-:W-:Y:S01]  /*4180*/  @P3 LOP3.LUT R10, R25, 0xffff, RZ, 0xc0, !PT ;  /* 0x0000ffff190a3812 */ /* 0x000fe200078ec0ff */
[----:B----4-:R-:W-:Y:S06]  /*4190*/  @!P0 BRA `(.L_x_81) ;  /* 0x0000000000a48947 */ /* 0x010fec0003800000 */
[----:B------:R-:W-:Y:S01]  /*41a0*/  IMAD.HI.U32 R37, R28, R7, RZ ;  /* 0x000000071c257227 */ /* 0x000fe200078e00ff */
[----:B------:R-:W-:Y:S02]  /*41b0*/  ISETP.NE.AND P0, PT, R6, 0x1, PT ;  /* 0x000000010600780c */ /* 0x000fe40003f05270 */
[----:B------:R-:W-:Y:S01]  /*41c0*/  ISETP.NE.AND P2, PT, R2, 0x1, PT ;  /* 0x000000010200780c */ /* 0x000fe20003f45270 */
[----:B---3--:R-:W-:Y:S01]  /*41d0*/  IMAD.HI.U32 R36, R23, R18, RZ ;  /* 0x0000001217247227 */ /* 0x008fe200078e00ff */
[----:B------:R-:W-:Y:S02]  /*41e0*/  SHF.R.U32.HI R37, RZ, R22, R37 ;  /* 0x00000016ff257219 */ /* 0x000fe40000011625 */
[----:B------:R-:W-:Y:S01]  /*41f0*/  ISETP.NE.AND P4, PT, R8, 0x1, PT ;  /* 0x000000010800780c */ /* 0x000fe20003f85270 */
[----:B------:R-:W-:Y:S01]  /*4200*/  IMAD.HI.U32 R38, R13, R18, RZ ;  /* 0x000000120d267227 */ /* 0x000fe200078e00ff */
[----:B------:R-:W-:Y:S02]  /*4210*/  SHF.R.U32.HI R36, RZ, R19, R36 ;  /* 0x00000013ff247219 */ /* 0x000fe40000011624 */
[----:B------:R-:W-:Y:S01]  /*4220*/  SEL R3, R28, R37, !P0 ;  /* 0x000000251c037207 */ /* 0x000fe20004000000 */
[C---:B------:R-:W-:Y:S01]  /*4230*/  IMAD.HI.U32 R37, R10.reuse, R7, RZ ;  /* 0x000000070a257227 */ /* 0x040fe200078e00ff */
[----:B------:R-:W-:Y:S02]  /*4240*/  SEL R11, R23, R36, !P4 ;  /* 0x00000024170b7207 */ /* 0x000fe40006000000 */
[----:B------:R-:W-:Y:S01]  /*4250*/  SHF.R.U32.HI R38, RZ, R19, R38 ;  /* 0x00000013ff267219 */ /* 0x000fe20000011626 */
[----:B------:R-:W-:Y:S01]  /*4260*/  IMAD.HI.U32 R40, R3, R4, RZ ;  /* 0x0000000403287227 */ /* 0x000fe200078e00ff */
[----:B------:R-:W-:Y:S03]  /*4270*/  SHF.R.U32.HI R37, RZ, R22, R37 ;  /* 0x00000016ff257219 */ /* 0x000fe60000011625 */
[----:B------:R-:W-:Y:S01]  /*4280*/  IMAD.HI.U32 R36, R11, R4, RZ ;  /* 0x000000040b247227 */ /* 0x000fe200078e00ff */
[----:B------:R-:W-:Y:S02]  /*4290*/  @P2 SHF.R.U32.HI R3, RZ, R5, R40 ;  /* 0x00000005ff032219 */ /* 0x000fe40000011628 */
[----:B------:R-:W-:Y:S02]  /*42a0*/  SEL R9, R10, R37, !P0 ;  /* 0x000000250a097207 */ /* 0x000fe40004000000 */
[----:B------:R-:W-:Y:S01]  /*42b0*/  @P2 SHF.R.U32.HI R11, RZ, R5, R36 ;  /* 0x00000005ff0b2219 */ /* 0x000fe20000011624 */
[C---:B------:R-:W-:Y:S01]  /*42c0*/  IMAD R12, R2.reuse, R3, RZ ;  /* 0x00000003020c7224 */ /* 0x040fe200078e02ff */
[----:B------:R-:W-:Y:S01]  /*42d0*/  SEL R3, R13, R38, !P4 ;  /* 0x000000260d037207 */ /* 0x000fe20006000000 */
[C---:B------:R-:W-:Y:S03]  /*42e0*/  IMAD.HI.U32 R16, R9.reuse, R4, RZ ;  /* 0x0000000409107227 */ /* 0x040fe600078e00ff */
[----:B------:R-:W-:Y:S01]  /*42f0*/  ISETP.GE.AND P0, PT, R9, R12, PT ;  /* 0x0000000c0900720c */ /* 0x000fe20003f06270 */
[C---:B------:R-:W-:Y:S01]  /*4300*/  IMAD R14, R2.reuse, R11, RZ ;  /* 0x0000000b020e7224 */ /* 0x040fe200078e02ff */
[----:B------:R-:W-:Y:S04]  /*4310*/  SHF.R.U32.HI R16, RZ, R5, R16 ;  /* 0x00000005ff107219 */ /* 0x000fe80000011610 */
[----:B------:R-:W-:Y:S02]  /*4320*/  ISETP.GE.OR P0, PT, R3, R14, P0 ;  /* 0x0000000e0300720c */ /* 0x000fe40000706670 */
[----:B------:R-:W-:Y:S05]  /*4330*/  SEL R17, R9, R16, !P2 ;  /* 0x0000001009117207 */ /* 0x000fea0005000000 */
[----:B------:R-:W-:Y:S04]  /*4340*/  IMAD.MOV R15, RZ, RZ, -R17 ;  /* 0x000000ffff0f7224 */ /* 0x000fe800078e0a11 */
[----:B------:R-:W-:Y:S02]  /*4350*/  IMAD R15, R2, R15, R9 ;  /* 0x0000000f020f7224 */ /* 0x000fe400078e0209 */
[C---:B------:R-:W-:Y:S05]  /*4360*/  @!P0 IMAD.HI.U32 R12, R3.reuse, R4, RZ ;  /* 0x00000004030c8227 */ /* 0x040fea00078e00ff */
[----:B------:R-:W-:Y:S04]  /*4370*/  @!P0 SHF.R.U32.HI R12, RZ, R5, R12 ;  /* 0x00000005ff0c8219 */ /* 0x000fe8000001160c */
[----:B------:R-:W-:Y:S01]  /*4380*/  @!P0 SEL R0, R3, R12, !P2 ;  /* 0x0000000c03008207 */ /* 0x000fe20005000000 */
[----:B------:R-:W-:Y:S03]  /*4390*/  IMAD.MOV R12, RZ, RZ, -R3 ;  /* 0x000000ffff0c7224 */ /* 0x000fe600078e0a03 */
[----:B------:R-:W-:Y:S01]  /*43a0*/  @!P0 IADD3 R16, PT, PT, R17, -R0, RZ ;  /* 0x8000000011108210 */ /* 0x000fe20007ffe0ff */
[----:B------:R-:W-:Y:S01]  /*43b0*/  @!P0 IMAD R0, R11, R15, R0 ;  /* 0x0000000f0b008224 */ /* 0x000fe200078e0200 */
[----:B------:R-:W-:Y:S01]  /*43c0*/  IADD3 R11, PT, PT, -R9, RZ, RZ ;  /* 0x000000ff090b7210 */ /* 0x000fe20007ffe1ff */
[----:B------:R-:W-:Y:S02]  /*43d0*/  IMAD R13, R8, R12, R13 ;  /* 0x0000000c080d7224 */ /* 0x000fe400078e020d */
[----:B------:R-:W-:Y:S02]  /*43e0*/  @!P0 IMAD R9, R16, R2, R3 ;  /* 0x0000000210098224 */ /* 0x000fe400078e0203 */
[----:B------:R-:W-:Y:S02]  /*43f0*/  @!P0 IMAD.MOV.U32 R3, RZ, RZ, R0 ;  /* 0x000000ffff038224 */ /* 0x000fe400078e0000 */
[----:B------:R-:W-:Y:S02]  /*4400*/  IMAD R10, R6, R11, R10 ;  /* 0x0000000b060a7224 */ /* 0x000fe400078e020a */
[----:B------:R-:W-:Y:S02]  /*4410*/  IMAD R13, R3, R8, R13 ;  /* 0x00000008030d7224 */ /* 0x000fe400078e020d */
[----:B------:R-:W-:Y:S02]  /*4420*/  IMAD R10, R9, R6, R10 ;  /* 0x00000006090a7224 */ /* 0x000fe400078e020a */
.L_x_81:
[----:B------:R-:W-:Y:S05]  /*4430*/  BRA.U UP1, `(.L_x_82) ;  /* 0x0000000101107547 */ /* 0x000fea000b800000 */
[----:B------:R-:W-:Y:S04]  /*4440*/  MOV R0, UR13 ;  /* 0x0000000d00007c02 */ /* 0x000fe80008000f00 */
[----:B------:R-:W-:Y:S04]  /*4450*/  SHF.L.U32 R3, R0, 0x1f, RZ ;  /* 0x0000001f00037819 */ /* 0x000fe800000006ff */
[----:B------:R-:W1:Y:S02]  /*4460*/  SYNCS.PHASECHK.TRANS64.TRYWAIT P0, [UR6+0xd8], R3 ;  /* 0x0000d803ff0075a7 */ /* 0x000e640008001106 */
[----:B-1----:R-:W-:Y:S05]  /*4470*/  @!P0 BRA `(.L_x_83) ;  /* 0x0000006000888947 */ /* 0x002fea0003800000 */
.L_x_82:
[----:B------:R-:W-:Y:S02]  /*4480*/  R2UR UR59, R20 ;  /* 0x00000000143b72ca */ /* 0x000fe400000e0000 */
[----:B------:R-:W-:Y:S02]  /*4490*/  R2UR UR58, R21 ;  /* 0x00000000153a72ca */ /* 0x000fe400000e0000 */
[----:B------:R-:W-:Y:S02]  /*44a0*/  ISETP.NE.U32.AND P2, PT, RZ, UR4, PT ;  /* 0x00000004ff007c0c */ /* 0x000fe4000bf45070 */
[----:B------:R-:W-:Y:S02]  /*44b0*/  SHF.L.U32 R11, R33, 0x1f, RZ ;  /* 0x0000001f210b7819 */ /* 0x000fe400000006ff */
[----:B------:R-:W-:Y:S05]  /*44c0*/  ISETP.NE.AND.EX P2, PT, RZ, UR5, PT, P2 ;  /* 0x00000005ff007c0c */ /* 0x000fea000bf45320 */
[----:B------:R-:W-:Y:S02]  /*44d0*/  USHF.L.U32 UR59, UR59, 0x7, URZ ;  /* 0x000000073b3b7899 */ /* 0x000fe400080006ff */
[----:B------:R-:W-:Y:S01]  /*44e0*/  USHF.L.U32 UR58, UR58, 0x7, URZ ;  /* 0x000000073a3a7899 */ /* 0x000fe200080006ff */
[----:B------:R-:W-:Y:S11]  /*44f0*/  BRA.U !UP6, `(.L_x_84) ;  /* 0x000000010e347547 */ /* 0x000ff6000b800000 */
[----:B------:R-:W-:Y:S01]  /*4500*/  UPLOP3.LUT UP0, UPT, UPT, UPT, UP5, 0x80, 0x8 ;  /* 0x000000000008789c */ /* 0x000fe20003f0f050 */
[----:B-1----:R-:W-:Y:S02]  /*4510*/  HFMA2 R0, -RZ, RZ, 0, 5.9604644775390625e-08 ;  /* 0x00000001ff007431 */ /* 0x002fe400000001ff */
[----:B------:R-:W-:Y:S03]  /*4520*/  IMAD.MOV.U32 R89, RZ, RZ, 0x1 ;  /* 0x00000001ff597424 */ /* 0x000fe600078e00ff */
[----:B------:R-:W-:Y:S05]  /*4530*/  PLOP3.LUT P0, PT, PT, PT, UP0, 0x80, 0x8 ;  /* 0x000000000008781c */ /* 0x000fea0003f0f008 */
[----:B------:R-:W1:Y:S01]  /*4540*/  @UP0 LDCU.64 UR10, c[0x0][0xa88] ;  /* 0x00015100ff0a07ac */ /* 0x000e620008000a00 */
[----:B------:R-:W-:Y:S07]  /*4550*/  @UP0 UIMAD UR8, UR36, UR4, URZ ;  /* 0x00000004240802a4 */ /* 0x000fee000f8e02ff */
[----:B------:R-:W-:Y:S01]  /*4560*/  @!P0 PRMT R89, R0, 0x7610, R89 ;  /* 0x0000761000598816 */ /* 0x000fe20000000059 */
[----:B-1----:R-:W-:Y:S03]  /*4570*/  @UP0 UIMAD.WIDE UR10, UR8, 0x4, UR10 ;  /* 0x00000004080a08a5 */ /* 0x002fe6000f8e020a */
[----:B------:R-:W1:Y:S03]  /*4580*/  @!UP0 LDCU UR8, c[0x0][0xa80] ;  /* 0x00015000ff0887ac */ /* 0x000e660008000800 */
[----:B------:R-:W-:Y:S01]  /*4590*/  IMAD.U32 R14, RZ, RZ, UR10 ;  /* 0x0000000aff0e7e24 */ /* 0x000fe2000f8e00ff */
[----:B------:R-:W-:Y:S05]  /*45a0*/  MOV R15, UR11 ;  /* 0x0000000b000f7c02 */ /* 0x000fea0008000f00 */
[----:B-----5:R4:W5:Y:S02]  /*45b0*/  @P0 LDG.E R48, desc[UR38][R14.64] ;  /* 0x000000260e300981 */ /* 0x020964000c1e1900 */
[----:B-1--4-:R-:W-:Y:S07]  /*45c0*/  @!P0 IMAD.U32 R48, RZ, RZ, UR8 ;  /* 0x00000008ff308e24 */ /* 0x012fee000f8e00ff */
.L_x_84:
[----:B-----5:R-:W-:Y:S01]  /*45d0*/  @!P2 ISETP.EQ.AND P0, PT, R48, RZ, PT ;  /* 0x000000ff3000a20c */ /* 0x020fe20003f02270 */
[----:B------:R-:W-:Y:S01]  /*45e0*/  @!UPT UIADD3 URZ, UPT, UPT, URZ, URZ, URZ ;  /* 0x000000fffffff290 */ /* 0x000fe2000fffe0ff */
[----:B------:R-:W-:Y:S11]  /*45f0*/  @!P2 BRA `(.L_x_85) ;  /* 0x000000000014a947 */ /* 0x000ff60003800000 */
[----:B------:R-:W-:Y:S02]  /*4600*/  LOP3.LUT P2, RZ, R89, 0xff, RZ, 0xc0, !PT ;  /* 0x000000ff59ff7812 */ /* 0x000fe4000784c0ff */
[----:B------:R-:W-:Y:S04]  /*4610*/  PLOP3.LUT P0, PT, PT, PT, UP0, 0x80, 0x8 ;  /* 0x000000000008781c */ /* 0x000fe80003f0f008 */
[----:B------:R-:W-:Y:S07]  /*4620*/  PLOP3.LUT P0, PT, P0, PT, PT, 0x8, 0x80 ;  /* 0x000000000080781c */ /* 0x000fee000070e170 */
[----:B------:R-:W-:Y:S11]  /*4630*/  @P2 ISETP.EQ.AND P0, PT, R48, RZ, PT ;  /* 0x000000ff3000220c */ /* 0x000ff60003f02270 */
[----:B------:R-:W-:Y:S02]  /*4640*/  @!UPT UIADD3 URZ, UPT, UPT, URZ, URZ, URZ ;  /* 0x000000fffffff290 */ /* 0x000fe4000fffe0ff */
.L_x_85:
[----:B------:R-:W4:Y:S01]  /*4650*/  SYNCS.PHASECHK.TRANS64.TRYWAIT P2, [UR6+0xb0], R11 ;  /* 0x0000b00bff0075a7 */ /* 0x000f220008041106 */
[----:B------:R-:W-:Y:S04]  /*4660*/  ELECT P4, URZ, PT ;  /* 0x0000000000ff782f */ /* 0x000fe80003880000 */
[----:B------:R-:W-:Y:S11]  /*4670*/  PLOP3.LUT P4, PT, P0, P4, PT, 0xf2, 0x2f ;  /* 0x00000000002f781c */ /* 0x000ff60000789e72 */
[----:B------:R-:W-:Y:S02]  /*4680*/  @!UPT UIADD3 URZ, UPT, UPT, URZ, URZ, URZ ;  /* 0x000000fffffff290 */ /* 0x000fe4000fffe0ff */
[----:B--2---:R-:W-:Y:S05]  /*4690*/  @!P4 IADD3 R9, P0, PT, R34, 0x780, RZ ;  /* 0x000007802209c810 */ /* 0x004fea0007f1e0ff */
[----:B-1----:R-:W-:Y:S01]  /*46a0*/  @!P4 IMAD.X R3, RZ, RZ, R35, P0 ;  /* 0x000000ffff03c224 */ /* 0x002fe200000e0623 */
[----:B----4-:R-:W-:Y:S07]  /*46b0*/  @!P2 BRA `(.L_x_86) ;  /* 0x000000600010a947 */ /* 0x010fee0003800000 */
.L_x_181:
[----:B------:R-:W-:Y:S01]  /*46c0*/  @!P4 R2UR UR9, R9 ;  /* 0x000000000909c2ca */ /* 0x000fe200000e0000 */
[----:B------:R-:W-:Y:S01]  /*46d0*/  VOTEU.ALL UP4, P4 ;  /* 0x0000000000ff7886 */ /* 0x000fe20002080000 */
[----:B------:R-:W-:Y:S01]  /*46e0*/  @!P4 R2UR UR8, R3 ;  /* 0x000000000308c2ca */ /* 0x000fe200000e0000 */
[----:B------:R-:W-:Y:S01]  /*46f0*/  VOTEU.ALL UP3, P4 ;  /* 0x0000000000ff7886 */ /* 0x000fe20002060000 */
[----:B------:R-:W-:Y:S01]  /*4700*/  UMOV UR14, 0x0 ;  /* 0x00000000000e7882 */ /* 0x000fe20000000000 */
[----:B------:R-:W-:Y:S01]  /*4710*/  UMOV UR15, 0x10000000 ;  /* 0x10000000000f7882 */ /* 0x000fe20000000000 */
[----:B------:R-:W-:Y:S01]  /*4720*/  @!UP4 UIADD3 UR56, UPT, UPT, UR6, 0x200, URZ ;  /* 0x000002000638c890 */ /* 0x000fe2000fffe0ff */
[----:B-1----:R-:W-:Y:S01]  /*4730*/  @!P4 IMAD.MOV.U32 R0, RZ, RZ, 0x4000 ;  /* 0x00004000ff00c424 */ /* 0x002fe200078e00ff */
[----:B------:R-:W-:Y:S01]  /*4740*/  UMOV UR60, UR36 ;  /* 0x00000024003c7c82 */ /* 0x000fe20008000000 */
[----:B------:R-:W-:Y:S01]  /*4750*/  @!UP4 UIADD3 UR26, UPT, UPT, UR58, 0x20, URZ ;  /* 0x000000203a1ac890 */ /* 0x000fe2000fffe0ff */
[----:B------:R-:W-:Y:S01]  /*4760*/  @!P4 IADD3 R9, P0, PT, R34, 0x780, RZ ;  /* 0x000007802209c810 */ /* 0x000fe20007f1e0ff */
[----:B------:R-:W-:Y:S02]  /*4770*/  @!UP4 UIADD3 UR24, UPT, UPT, UR6, 0x1200, URZ ;  /* 0x000012000618c890 */ /* 0x000fe4000fffe0ff */
[----:B------:R-:W-:Y:S01]  /*4780*/  IMAD.U32 R14, RZ, RZ, UR9 ;  /* 0x00000009ff0e7e24 */ /* 0x000fe2000f8e00ff */
[----:B------:R-:W-:Y:S01]  /*4790*/  VOTEU.ALL UP2, P4 ;  /* 0x0000000000ff7886 */ /* 0x000fe20002040000 */
[----:B------:R-:W-:Y:S01]  /*47a0*/  IMAD.U32 R15, RZ, RZ, UR8 ;  /* 0x00000008ff0f7e24 */ /* 0x000fe2000f8e00ff */
[----:B------:R-:W-:Y:S01]  /*47b0*/  UMOV UR25, UR57 ;  /* 0x0000003900197c82 */ /* 0x000fe20008000000 */
[----:B------:R-:W-:Y:S01]  /*47c0*/  UMOV UR27, UR59 ;  /* 0x0000003b001b7c82 */ /* 0x000fe20008000000 */
[----:B------:R-:W-:Y:S01]  /*47d0*/  @!P4 R2UR UR22, R14 ;  /* 0x000000000e16c2ca */ /* 0x000fe200000e0000 */
[----:B------:R-:W-:Y:S01]  /*47e0*/  UMOV UR28, UR36 ;  /* 0x00000024001c7c82 */ /* 0x000fe20008000000 */
[----:B------:R-:W-:Y:S01]  /*47f0*/  @!P4 R2UR UR23, R15 ;  /* 0x000000000f17c2ca */ /* 0x000fe200000e0000 */
[----:B------:R-:W-:Y:S01]  /*4800*/  @!UP4 UIADD3 UR18, UPT, UPT, UR58, 0x40, URZ ;  /* 0x000000403a12c890 */ /* 0x000fe2000fffe0ff */
[----:B------:R-:W-:Y:S01]  /*4810*/  @!P4 IMAD.X R3, RZ, RZ, R35, P0 ;  /* 0x000000ffff03c224 */ /* 0x000fe200000e0623 */
[----:B------:R-:W-:Y:S01]  /*4820*/  @!UP4 UIADD3 UR16, UPT, UPT, UR6, 0x2200, URZ ;  /* 0x000022000610c890 */ /* 0x000fe2000fffe0ff */
[----:B------:R-:W-:Y:S01]  /*4830*/  VOTEU.ALL UP1, P4 ;  /* 0x0000000000ff7886 */ /* 0x000fe20002020000 */
[----:B------:R-:W-:Y:S01]  /*4840*/  UMOV UR17, UR57 ;  /* 0x0000003900117c82 */ /* 0x000fe20008000000 */
[----:B------:R-:W-:Y:S01]  /*4850*/  UMOV UR19, UR59 ;  /* 0x0000003b00137c82 */ /* 0x000fe20008000000 */
[----:B------:R-:W-:Y:S01]  /*4860*/  UMOV UR20, UR36 ;  /* 0x0000002400147c82 */ /* 0x000fe20008000000 */
[----:B------:R-:W-:Y:S02]  /*4870*/  @!UP4 UIADD3 UR10, UPT, UPT, UR58, 0x60, URZ ;  /* 0x000000603a0ac890 */ /* 0x000fe4000fffe0ff */
[----:B------:R-:W-:Y:S03]  /*4880*/  @!UP4 UIADD3 UR8, UPT, UPT, UR6, 0x3200, URZ ;  /* 0x000032000608c890 */ /* 0x000fe6000fffe0ff */
[----:B------:R1:W-:Y:S01]  /*4890*/  @!UP3 UTMALDG.3D [UR56], [UR22], desc[UR14] ;  /* 0x00000e381600b5b4 */ /* 0x0003e20008011000 */
[----:B------:R-:W-:Y:S01]  /*48a0*/  UMOV UR9, UR57 ;  /* 0x0000003900097c82 */ /* 0x000fe20008000000 */
[----:B------:R-:W-:Y:S01]  /*48b0*/  UMOV UR11, UR59 ;  /* 0x0000003b000b7c82 */ /* 0x000fe20008000000 */
[----:B------:R-:W-:Y:S01]  /*48c0*/  UMOV UR12, UR36 ;  /* 0x00000024000c7c82 */ /* 0x000fe20008000000 */
[----:B------:R-:W-:Y:S01]  /*48d0*/  UPRMT UR21, UR37, 0x654, UR57 ;  /* 0x0000065425157896 */ /* 0x000fe20008000039 */
[----:B------:R1:W-:Y:S01]  /*48e0*/  @!UP2 UTMALDG.3D [UR24], [UR22], desc[UR14] ;  /* 0x00000e181600a5b4 */ /* 0x0003e20008011000 */
[----:B------:R-:W-:Y:S01]  /*48f0*/  VOTEU.ALL UP2, P4 ;  /* 0x0000000000ff7886 */ /* 0x000fe20002040000 */
[----:B------:R1:W-:Y:S04]  /*4900*/  @!UP1 UTMALDG.3D [UR16], [UR22], desc[UR14] ;  /* 0x00000e10160095b4 */ /* 0x0003e80008011000 */
[----:B------:R1:W-:Y:S01]  /*4910*/  @!UP2 UTMALDG.3D [UR8], [UR22], desc[UR14] ;  /* 0x00000e081600a5b4 */ /* 0x0003e20008011000 */
[----:B------:R1:W-:Y:S01]  /*4920*/  @!P4 SYNCS.ARRIVE.TRANS64.RED.A0TR RZ, [UR6+0x90], R0 ;  /* 0x00009000ffffc9a7 */ /* 0x0003e20008300406 */
[----:B------:R-:W-:Y:S01]  /*4930*/  SYNCS.ARRIVE.TRANS64.RED.A1T0 RZ, [UR21], RZ ;  /* 0x000000ffffff79a7 */ /* 0x000fe20008100415 */
[----:B------:R-:W2:Y:S02]  /*4940*/  SYNCS.PHASECHK.TRANS64.TRYWAIT P2, [UR6+0xb8], R11 ;  /* 0x0000b80bff0075a7 */ /* 0x000ea40008041106 */
[----:B-12---:R-:W-:Y:S05]  /*4950*/  @!P2 BRA `(.L_x_87) ;  /* 0x0000005c0080a947 */ /* 0x006fea0003800000 */
.L_x_183:
        /* <DEDUP_REMOVED lines=8> */
[----:B------:R-:W-:Y:S01]  /*49e0*/  @!UP4 UIADD3 UR48, UPT, UPT, UR6, 0x4200, URZ ;  /* 0x000042000630c890 */ /* 0x000fe2000fffe0ff */
[----:B------:R-:W-:Y:S01]  /*49f0*/  @!P4 IADD3 R21, P0, PT, R34, 0x780, RZ ;  /* 0x000007802215c810 */ /* 0x000fe20007f1e0ff */
[----:B------:R-:W-:Y:S01]  /*4a00*/  UMOV UR50, UR58 ;  /* 0x0000003a00327c82 */ /* 0x000fe20008000000 */
[----:B------:R-:W-:Y:S01]  /*4a10*/  UMOV UR52, UR36 ;  /* 0x0000002400347c82 */ /* 0x000fe20008000000 */
[----:B------:R-:W-:Y:S01]  /*4a20*/  @!UP4 UIADD3 UR26, UPT, UPT, UR58, 0x20, URZ ;  /* 0x000000203a1ac890 */ /* 0x000fe2000fffe0ff */
[----:B------:R-:W-:Y:S01]  /*4a30*/  IMAD.U32 R14, RZ, RZ, UR9 ;  /* 0x00000009ff0e7e24 */ /* 0x000fe2000f8e00ff */
[----:B------:R-:W-:Y:S01]  /*4a40*/  @!UP4 UIADD3 UR24, UPT, UPT, UR6, 0x5200, URZ ;  /* 0x000052000618c890 */ /* 0x000fe2000fffe0ff */
[----:B------:R-:W-:Y:S01]  /*4a50*/  IMAD.U32 R15, RZ, RZ, UR8 ;  /* 0x00000008ff0f7e24 */ /* 0x000fe2000f8e00ff */
[----:B------:R-:W-:Y:S01]  /*4a60*/  VOTEU.ALL UP2, P4 ;  /* 0x0000000000ff7886 */ /* 0x000fe20002040000 */
[----:B------:R-:W-:Y:S01]  /*4a70*/  UMOV UR25, UR49 ;  /* 0x0000003100197c82 */ /* 0x000fe20008000000 */
[----:B------:R-:W-:Y:S01]  /*4a80*/  @!P4 R2UR UR22, R14 ;  /* 0x000000000e16c2ca */ /* 0x000fe200000e0000 */
[----:B------:R-:W-:Y:S01]  /*4a90*/  UMOV UR28, UR36 ;  /* 0x00000024001c7c82 */ /* 0x000fe20008000000 */
[----:B------:R-:W-:Y:S01]  /*4aa0*/  @!P4 R2UR UR23, R15 ;  /* 0x000000000f17c2ca */ /* 0x000fe200000e0000 */
[----:B------:R-:W-:Y:S01]  /*4ab0*/  UMOV UR27, UR51 ;  /* 0x00000033001b7c82 */ /* 0x000fe20008000000 */
        /* <DEDUP_REMOVED lines=8> */
[----:B------:R-:W-:Y:S02]  /*4b40*/  @!UP4 UIADD3 UR8, UPT, UPT, UR6, 0x7200, URZ ;  /* 0x000072000608c890 */ /* 0x000fe4000fffe0ff */
        /* <DEDUP_REMOVED lines=13> */
.L_x_185:
[----:B------:R-:W2:Y:S01]  /*4c20*/  LDC.64 R16, c[0x0][0xd10] ;  /* 0x00034400ff107b82 */ /* 0x000ea20000000a00 */
[----:B------:R-:W-:Y:S01]  /*4c30*/  @!P4 R2UR UR9, R21 ;  /* 0x000000001509c2ca */ /* 0x000fe200000e0000 */
[----:B------:R-:W-:Y:S01]  /*4c40*/  VOTEU.ALL UP4, P4 ;  /* 0x0000000000ff7886 */ /* 0x000fe20002080000 */
[----:B------:R-:W-:Y:S01]  /*4c50*/  @!P4 R2UR UR8, R20 ;  /* 0x000000001408c2ca */ /* 0x000fe200000e0000 */
[----:B------:R-:W-:Y:S01]  /*4c60*/  VOTEU.ALL UP3, P4 ;  /* 0x0000000000ff7886 */ /* 0x000fe20002060000 */
[----:B------:R-:W-:Y:S03]  /*4c70*/  UMOV UR14, 0x0 ;  /* 0x00000000000e7882 */ /* 0x000fe60000000000 */
[----:B------:R-:W4:Y:S01]  /*4c80*/  LDC.64 R14, c[0x0][0xd18] ;  /* 0x00034600ff0e7b82 */ /* 0x000f220000000a00 */
[----:B------:R-:W-:Y:S01]  /*4c90*/  @!UP4 UIADD3 UR43, UPT, UPT, UR59, 0x40, URZ ;  /* 0x000000403b2bc890 */ /* 0x000fe2000fffe0ff */
[----:B------:R-:W-:Y:S01]  /*4ca0*/  @P3 SHF.R.U32.HI R30, RZ, 0x10, R25 ;  /* 0x00000010ff1e3819 */ /* 0x000fe20000011619 */
[----:B------:R-:W-:Y:S01]  /*4cb0*/  @!UP4 UIADD3 UR40, UPT, UPT, UR6, 0x8200, URZ ;  /* 0x000082000628c890 */ /* 0x000fe2000fffe0ff */
[----:B------:R-:W-:Y:S01]  /*4cc0*/  VIADD R32, R32, 0x1 ;  /* 0x0000000120207836 */ /* 0x000fe20000000000 */
[----:B------:R-:W-:Y:S03]  /*4cd0*/  UMOV UR15, 0x10000000 ;  /* 0x10000000000f7882 */ /* 0x000fe60000000000 */
[----:B-1----:R-:W1:Y:S01]  /*4ce0*/  @!P1 LDC R0, c[0x0][0xd20] ;  /* 0x00034800ff009b82 */ /* 0x002e620000000800 */
[----:B------:R-:W-:Y:S01]  /*4cf0*/  UMOV UR42, UR58 ;  /* 0x0000003a002a7c82 */ /* 0x000fe20008000000 */
[----:B------:R-:W-:Y:S01]  /*4d00*/  IMAD.U32 R20, RZ, RZ, UR9 ;  /* 0x00000009ff147e24 */ /* 0x000fe2000f8e00ff */
[----:B------:R-:W-:Y:S05]  /*4d10*/  UMOV UR44, UR36 ;  /* 0x00000024002c7c82 */ /* 0x000fea0008000000 */
[----:B------:R-:W5:Y:S01]  /*4d20*/  @!P1 LDC R3, c[0x0][0xd0c] ;  /* 0x00034300ff039b82 */ /* 0x000f620000000800 */
[----:B------:R-:W-:Y:S01]  /*4d30*/  IMAD.U32 R21, RZ, RZ, UR8 ;  /* 0x00000008ff157e24 */ /* 0x000fe2000f8e00ff */
[----:B------:R-:W-:Y:S01]  /*4d40*/  @!UP4 UIADD3 UR26, UPT, UPT, UR58, 0x20, URZ ;  /* 0x000000203a1ac890 */ /* 0x000fe2000fffe0ff */
[----:B------:R-:W-:Y:S01]  /*4d50*/  @!P4 R2UR UR22, R20 ;  /* 0x000000001416c2ca */ /* 0x000fe200000e0000 */
[----:B------:R-:W-:Y:S01]  /*4d60*/  @!UP4 UIADD3 UR24, UPT, UPT, UR6, 0x9200, URZ ;  /* 0x000092000618c890 */ /* 0x000fe2000fffe0ff */
[----:B------:R-:W-:Y:S01]  /*4d70*/  @!P4 IMAD.MOV.U32 R20, RZ, RZ, 0x4000 ;  /* 0x00004000ff14c424 */ /* 0x000fe200078e00ff */
[----:B------:R-:W-:Y:S01]  /*4d80*/  @!P4 R2UR UR23, R21 ;  /* 0x000000001517c2ca */ /* 0x000fe200000e0000 */
[----:B------:R-:W-:Y:S01]  /*4d90*/  VOTEU.ALL UP2, P4 ;  /* 0x0000000000ff7886 */ /* 0x000fe20002040000 */
[----:B------:R-:W-:Y:S01]  /*4da0*/  UMOV UR25, UR41 ;  /* 0x0000002900197c82 */ /* 0x000fe20008000000 */
[----:B------:R-:W-:Y:S01]  /*4db0*/  UMOV UR28, UR36 ;  /* 0x00000024001c7c82 */ /* 0x000fe20008000000 */
[----:B------:R-:W-:Y:S01]  /*4dc0*/  UMOV UR27, UR43 ;  /* 0x0000002b001b7c82 */ /* 0x000fe20008000000 */
[----:B------:R-:W-:Y:S02]  /*4dd0*/  @!UP4 UIADD3 UR18, UPT, UPT, UR58, 0x40, URZ ;  /* 0x000000403a12c890 */ /* 0x000fe4000fffe0ff */
[----:B------:R-:W-:Y:S01]  /*4de0*/  @!UP4 UIADD3 UR16, UPT, UPT, UR6, 0xa200, URZ ;  /* 0x0000a2000610c890 */ /* 0x000fe2000fffe0ff */
[----:B------:R-:W-:Y:S01]  /*4df0*/  VOTEU.ALL UP1, P4 ;  /* 0x0000000000ff7886 */ /* 0x000fe20002020000 */
[----:B------:R-:W-:Y:S01]  /*4e00*/  UMOV UR17, UR41 ;  /* 0x0000002900117c82 */ /* 0x000fe20008000000 */
[----:B------:R-:W-:Y:S01]  /*4e10*/  UMOV UR20, UR36 ;  /* 0x0000002400147c82 */ /* 0x000fe20008000000 */
[----:B------:R-:W-:Y:S02]  /*4e20*/  UMOV UR19, UR43 ;  /* 0x0000002b00137c82 */ /* 0x000fe40008000000 */
[----:B------:R1:W-:Y:S01]  /*4e30*/  @!UP3 UTMALDG.3D [UR40], [UR22], desc[UR14] ;  /* 0x00000e281600b5b4 */ /* 0x0003e20008011000 */
[----:B------:R-:W-:Y:S02]  /*4e40*/  @!UP4 UIADD3 UR10, UPT, UPT, UR58, 0x60, URZ ;  /* 0x000000603a0ac890 */ /* 0x000fe4000fffe0ff */
[----:B------:R-:W-:Y:S01]  /*4e50*/  @!UP4 UIADD3 UR8, UPT, UPT, UR6, 0xb200, URZ ;  /* 0x0000b2000608c890 */ /* 0x000fe2000fffe0ff */
[----:B------:R-:W-:Y:S01]  /*4e60*/  UMOV UR9, UR41 ;  /* 0x0000002900097c82 */ /* 0x000fe20008000000 */
[----:B------:R-:W-:Y:S01]  /*4e70*/  UMOV UR12, UR36 ;  /* 0x00000024000c7c82 */ /* 0x000fe20008000000 */
[----:B------:R-:W-:Y:S01]  /*4e80*/  UMOV UR11, UR43 ;  /* 0x0000002b000b7c82 */ /* 0x000fe20008000000 */
[----:B------:R1:W-:Y:S01]  /*4e90*/  @!UP2 UTMALDG.3D [UR24], [UR22], desc[UR14] ;  /* 0x00000e181600a5b4 */ /* 0x0003e20008011000 */
[----:B------:R-:W-:Y:S01]  /*4ea0*/  VOTEU.ALL UP2, P4 ;  /* 0x0000000000ff7886 */ /* 0x000fe20002040000 */
[----:B------:R-:W-:Y:S01]  /*4eb0*/  UPRMT UR21, UR37, 0x654, UR41 ;  /* 0x0000065425157896 */ /* 0x000fe20008000029 */
[----:B--2---:R-:W-:Y:S01]  /*4ec0*/  @!P1 IMAD.HI.U32 R12, R13, R16, RZ ;  /* 0x000000100d0c9227 */ /* 0x004fe200078e00ff */
[----:B----4-:R-:W-:Y:S02]  /*4ed0*/  @!P1 ISETP.NE.AND P0, PT, R14, 0x1, PT ;  /* 0x000000010e00980c */ /* 0x010fe40003f05270 */
[----:B-----5:R-:W-:Y:S01]  /*4ee0*/  @!P1 ISETP.NE.AND P2, PT, R3, 0x1, PT ;  /* 0x000000010300980c */ /* 0x020fe20003f45270 */
[C---:B------:R-:W-:Y:S01]  /*4ef0*/  @!P1 IMAD.HI.U32 R9, R10.reuse, R15, RZ ;  /* 0x0000000f0a099227 */ /* 0x040fe200078e00ff */
[----:B------:R2:W-:Y:S02]  /*4f00*/  @!UP1 UTMALDG.3D [UR16], [UR22], desc[UR14] ;  /* 0x00000e10160095b4 */ /* 0x0005e40008011000 */
[----:B------:R-:W-:Y:S02]  /*4f10*/  @!P1 SHF.R.U32.HI R12, RZ, R17, R12 ;  /* 0x00000011ff0c9219 */ /* 0x000fe4000001160c */
[----:B-1----:R-:W-:Y:S02]  /*4f20*/  @!P1 SHF.R.U32.HI R9, RZ, R0, R9 ;  /* 0x00000000ff099219 */ /* 0x002fe40000011609 */
[----:B------:R-:W-:Y:S01]  /*4f30*/  @!P1 SEL R12, R13, R12, !P2 ;  /* 0x0000000c0d0c9207 */ /* 0x000fe20005000000 */
[----:B------:R2:W-:Y:S01]  /*4f40*/  @!UP2 UTMALDG.3D [UR8], [UR22], desc[UR14] ;  /* 0x00000e081600a5b4 */ /* 0x0005e20008011000 */
[----:B------:R2:W-:Y:S01]  /*4f50*/  @!P4 SYNCS.ARRIVE.TRANS64.RED.A0TR RZ, [UR6+0xa0], R20 ;  /* 0x0000a014ffffc9a7 */ /* 0x0005e20008300406 */
[----:B------:R-:W-:Y:S05]  /*4f60*/  @!P1 SEL R9, R10, R9, !P0 ;  /* 0x000000090a099207 */ /* 0x000fea0004000000 */
[----:B------:R-:W-:Y:S02]  /*4f70*/  @!P1 IMAD.IADD R0, R9, 0x1, -R12 ;  /* 0x0000000109009824 */ /* 0x000fe400078e0a0c */
[----:B------:R-:W-:Y:S02]  /*4f80*/  @!P1 IMAD.IADD R9, R12, 0x1, -R9 ;  /* 0x000000010c099824 */ /* 0x000fe400078e0a09 */
[----:B------:R-:W-:Y:S02]  /*4f90*/  @!P1 IMAD R13, R0, R3, R13 ;  /* 0x00000003000d9224 */ /* 0x000fe400078e020d */
[----:B------:R-:W-:Y:S01]  /*4fa0*/  @!P1 IMAD R10, R9, R14, R10 ;  /* 0x0000000e090a9224 */ /* 0x000fe200078e020a */
[----:B------:R-:W-:Y:S01]  /*4fb0*/  SYNCS.ARRIVE.TRANS64.RED.A1T0 RZ, [UR21], RZ ;  /* 0x000000ffffff79a7 */ /* 0x000fe20008100415 */
[----:B------:R-:W1:Y:S02]  /*4fc0*/  SYNCS.PHASECHK.TRANS64.TRYWAIT P5, [UR6+0xc8], R11 ;  /* 0x0000c80bff0075a7 */ /* 0x000e6400080a1106 */
[----:B-12---:R-:W-:Y:S05]  /*4fd0*/  @!P5 BRA `(.L_x_89) ;  /* 0x000000580010d947 */ /* 0x006fea0003800000 */
.L_x_187:
[----:B------:R-:W-:Y:S01]  /*4fe0*/  @!P4 IADD3 R3, P0, PT, R34, 0x780, RZ ;  /* 0x000007802203c810 */ /* 0x000fe20007f1e0ff */
[----:B------:R-:W-:Y:S01]  /*4ff0*/  VOTEU.ALL UP3, P4 ;  /* 0x0000000000ff7886 */ /* 0x000fe20002060000 */
[----:B------:R-:W-:Y:S01]  /*5000*/  UMOV UR14, 0x0 ;  /* 0x00000000000e7882 */ /* 0x000fe20000000000 */
[----:B------:R-:W-:Y:S01]  /*5010*/  UMOV UR15, 0x10000000 ;  /* 0x10000000000f7882 */ /* 0x000fe20000000000 */
[----:B------:R-:W-:Y:S01]  /*5020*/  @!P4 R2UR UR9, R3 ;  /* 0x000000000309c2ca */ /* 0x000fe200000e0000 */
[----:B-1----:R-:W-:Y:S01]  /*5030*/  @!P4 IMAD.X R0, RZ, RZ, R35, P0 ;  /* 0x000000ffff00c224 */ /* 0x002fe200000e0623 */
[----:B------:R-:W-:Y:S01]  /*5040*/  UMOV UR34, UR58 ;  /* 0x0000003a00227c82 */ /* 0x000fe20008000000 */
[----:B------:R-:W-:Y:S01]  /*5050*/  VOTEU.ALL UP2, P4 ;  /* 0x0000000000ff7886 */ /* 0x000fe20002040000 */
[----:B------:R-:W-:Y:S01]  /*5060*/  UMOV UR28, UR36 ;  /* 0x00000024001c7c82 */ /* 0x000fe20008000000 */
[----:B------:R-:W-:Y:S01]  /*5070*/  VOTEU.ALL UP4, P4 ;  /* 0x0000000000ff7886 */ /* 0x000fe20002080000 */
[----:B------:R-:W-:Y:S01]  /*5080*/  @!P4 R2UR UR8, R0 ;  /* 0x000000000008c2ca */ /* 0x000fe200000e0000 */
[----:B------:R-:W-:Y:S01]  /*5090*/  VOTEU.ALL UP1, P4 ;  /* 0x0000000000ff7886 */ /* 0x000fe20002020000 */
[----:B------:R-:W-:Y:S01]  /*50a0*/  UMOV UR20, UR36 ;  /* 0x0000002400147c82 */ /* 0x000fe20008000000 */
[----:B------:R-:W-:Y:S01]  /*50b0*/  UMOV UR12, UR36 ;  /* 0x00000024000c7c82 */ /* 0x000fe20008000000 */
[----:B------:R-:W-:Y:S01]  /*50c0*/  @!UP4 UIADD3 UR33, UPT, UPT, UR6, 0xa8, URZ ;  /* 0x000000a80621c890 */ /* 0x000fe2000fffe0ff */
[----:B------:R-:W-:Y:S01]  /*50d0*/  ISETP.NE.AND P0, PT, R32, 0x2, PT ;  /* 0x000000022000780c */ /* 0x000fe20003f05270 */
[----:B------:R-:W-:Y:S01]  /*50e0*/  @!UP4 UIADD3 UR35, UPT, UPT, UR59, 0x60, URZ ;  /* 0x000000603b23c890 */ /* 0x000fe2000fffe0ff */
[----:B------:R-:W-:Y:S01]  /*50f0*/  IMAD.U32 R14, RZ, RZ, UR9 ;  /* 0x00000009ff0e7e24 */ /* 0x000fe2000f8e00ff */
[----:B------:R-:W-:Y:S01]  /*5100*/  @!UP4 UIADD3 UR32, UPT, UPT, UR6, 0xc200, URZ ;  /* 0x0000c2000620c890 */ /* 0x000fe2000fffe0ff */
[----:B------:R-:W-:Y:S01]  /*5110*/  SEL R0, RZ, 0x1, P0 ;  /* 0x00000001ff007807 */ /* 0x000fe20000000000 */
[----:B------:R-:W-:Y:S01]  /*5120*/  @!UP4 UIADD3 UR26, UPT, UPT, UR58, 0x20, URZ ;  /* 0x000000203a1ac890 */ /* 0x000fe2000fffe0ff */
[----:B------:R-:W-:Y:S01]  /*5130*/  LOP3.LUT R33, R33, 0x1, RZ, 0x3c, !PT ;  /* 0x0000000121217812 */ /* 0x000fe200078e3cff */
[----:B------:R-:W-:Y:S01]  /*5140*/  @!UP4 UIADD3 UR24, UPT, UPT, UR6, 0xd200, URZ ;  /* 0x0000d2000618c890 */ /* 0x000fe2000fffe0ff */
[----:B------:R-:W-:Y:S01]  /*5150*/  IMAD.U32 R15, RZ, RZ, UR8 ;  /* 0x00000008ff0f7e24 */ /* 0x000fe2000f8e00ff */
[----:B------:R-:W-:Y:S01]  /*5160*/  @!P4 R2UR UR22, R14 ;  /* 0x000000000e16c2ca */ /* 0x000fe200000e0000 */
[----:B------:R-:W-:Y:S01]  /*5170*/  UMOV UR25, UR33 ;  /* 0x0000002100197c82 */ /* 0x000fe20008000000 */
[----:B------:R-:W-:Y:S01]  /*5180*/  UMOV UR27, UR35 ;  /* 0x00000023001b7c82 */ /* 0x000fe20008000000 */
[----:B------:R-:W-:Y:S01]  /*5190*/  @!UP4 UIADD3 UR18, UPT, UPT, UR58, 0x40, URZ ;  /* 0x000000403a12c890 */ /* 0x000fe2000fffe0ff */
[----:B------:R-:W-:Y:S01]  /*51a0*/  @!P4 R2UR UR23, R15 ;  /* 0x000000000f17c2ca */ /* 0x000fe200000e0000 */
[----:B------:R-:W-:Y:S01]  /*51b0*/  @!UP4 UIADD3 UR16, UPT, UPT, UR6, 0xe200, URZ ;  /* 0x0000e2000610c890 */ /* 0x000fe2000fffe0ff */
[----:B------:R-:W-:Y:S01]  /*51c0*/  LOP3.LUT R31, R31, R0, RZ, 0x3c, !PT ;  /* 0x000000001f1f7212 */ /* 0x000fe200078e3cff */
[----:B------:R-:W-:Y:S01]  /*51d0*/  UMOV UR17, UR33 ;  /* 0x0000002100117c82 */ /* 0x000fe20008000000 */
[----:B------:R-:W-:Y:S01]  /*51e0*/  UMOV UR19, UR35 ;  /* 0x0000002300137c82 */ /* 0x000fe20008000000 */
[----:B------:R-:W-:Y:S01]  /*51f0*/  @!UP4 UIADD3 UR10, UPT, UPT, UR58, 0x60, URZ ;  /* 0x000000603a0ac890 */ /* 0x000fe2000fffe0ff */
[----:B------:R-:W-:Y:S01]  /*5200*/  IMAD.IADD R20, R10, 0x1, R81 ;  /* 0x000000010a147824 */ /* 0x000fe200078e0251 */
[----:B------:R-:W-:Y:S01]  /*5210*/  @!UP4 UIADD3 UR8, UPT, UPT, UR6, 0xf200, URZ ;  /* 0x0000f2000608c890 */ /* 0x000fe2000fffe0ff */
[----:B------:R-:W-:Y:S01]  /*5220*/  IMAD.IADD R21, R13, 0x1, R88 ;  /* 0x000000010d157824 */ /* 0x000fe200078e0258 */
[----:B------:R-:W-:Y:S01]  /*5230*/  UMOV UR9, UR33 ;  /* 0x0000002100097c82 */ /* 0x000fe20008000000 */
[----:B------:R-:W-:Y:S01]  /*5240*/  UMOV UR11, UR35 ;  /* 0x00000023000b7c82 */ /* 0x000fe20008000000 */
[----:B------:R-:W-:Y:S02]  /*5250*/  SEL R32, R32, RZ, P0 ;  /* 0x000000ff20207207 */ /* 0x000fe40000000000 */
[----:B------:R1:W-:Y:S01]  /*5260*/  @!UP3 UTMALDG.3D [UR32], [UR22], desc[UR14] ;  /* 0x00000e201600b5b4 */ /* 0x0003e20008011000 */
[----:B------:R4:W-:Y:S01]  /*5270*/  @!UP2 UTMALDG.3D [UR24], [UR22], desc[UR14] ;  /* 0x00000e181600a5b4 */ /* 0x0009e20008011000 */
[----:B------:R-:W-:Y:S01]  /*5280*/  VOTEU.ALL UP2, P4 ;  /* 0x0000000000ff7886 */ /* 0x000fe20002040000 */
[----:B------:R4:W-:Y:S01]  /*5290*/  @!UP1 UTMALDG.3D [UR16], [UR22], desc[UR14] ;  /* 0x00000e10160095b4 */ /* 0x0009e20008011000 */
[----:B------:R-:W-:Y:S03]  /*52a0*/  UPLOP3.LUT UP1, UPT, UPT, UPT, UPT, 0x80, 0x8 ;  /* 0x000000000008789c */ /* 0x000fe60003f2f070 */
[----:B------:R4:W-:Y:S01]  /*52b0*/  @!UP2 UTMALDG.3D [UR8], [UR22], desc[UR14] ;  /* 0x00000e081600a5b4 */ /* 0x0009e20008011000 */
[----:B------:R4:W-:Y:S01]  /*52c0*/  @!P4 SYNCS.ARRIVE.TRANS64.RED.A0TR RZ, [UR6+0xa8], R29 ;  /* 0x0000a81dffffc9a7 */ /* 0x0009e20008300406 */
[----:B-1----:R-:W-:Y:S01]  /*52d0*/  @P3 R2UR UR36, R30 ;  /* 0x000000001e2432ca */ /* 0x002fe200000e0000 */
[----:B------:R-:W-:Y:S01]  /*52e0*/  SYNCS.ARRIVE.TRANS64.RED.A1T0 RZ, [UR7], RZ ;  /* 0x000000ffffff79a7 */ /* 0x000fe20008100407 */
[----:B------:R-:W-:Y:S02]  /*52f0*/  @!UPT UIADD3 URZ, UPT, UPT, URZ, URZ, URZ ;  /* 0x000000fffffff290 */ /* 0x000fe4000fffe0ff */
[----:B------:R-:W-:Y:S11]  /*5300*/  @P3 BRA `(.L_x_90) ;  /* 0xffffffec00503947 */ /* 0x000ff6000383ffff */
[----:B------:R-:W-:-:S04]  /*5310*/  SHF.L.U32 R3, R33, 0x1f, RZ ;  /* 0x0000001f21037819 */ /* 0x000fc800000006ff */
[----:B------:R-:W1:Y:S02]  /*5320*/  SYNCS.PHASECHK.TRANS64.TRYWAIT P0, [UR6+0xb0], R3 ;  /* 0x0000b003ff0075a7 */ /* 0x000e640008001106 */
[----:B-1----:R-:W-:Y:S05]  /*5330*/  @!P0 BRA `(.L_x_91) ;  /* 0x0000005400508947 */ /* 0x002fea0003800000 */
.L_x_189:
[----:B------:R-:W2:Y:S02]  /*5340*/  SYNCS.PHASECHK.TRANS64.TRYWAIT P0, [UR6+0xb8], R3 ;  /* 0x0000b803ff0075a7 */ /* 0x000ea40008001106 */
[----:B--2---:R-:W-:Y:S05]  /*5350*/  @!P0 BRA `(.L_x_92) ;  /* 0x0000005400608947 */ /* 0x004fea0003800000 */
.L_x_191:
[----:B------:R-:W2:Y:S02]  /*5360*/  SYNCS.PHASECHK.TRANS64.TRYWAIT P0, [UR6+0xc0], R3 ;  /* 0x0000c003ff0075a7 */ /* 0x000ea40008001106 */
[----:B--2---:R-:W-:Y:S05]  /*5370*/  @!P0 BRA `(.L_x_93) ;  /* 0x0000005400708947 */ /* 0x004fea0003800000 */
.L_x_193:
[----:B-1----:R-:W-:-:S07]  /*5380*/  MOV R0, UR6 ;  /* 0x0000000600007c02 */ /* 0x002fce0008000f00 */
.L_x_94:
[----:B-1----:R-:W-:-:S04]  /*5390*/  SHF.L.U32 R3, R33, 0x1f, RZ ;  /* 0x0000001f21037819 */ /* 0x002fc800000006ff */
[----:B------:R1:W2:Y:S03]  /*53a0*/  SYNCS.PHASECHK.TRANS64.TRYWAIT P0, [R0+URZ+0xc8], R3 ;  /* 0x0000c803000075a7 */ /* 0x0002a600080011ff */
[----:B--2---:R-:W-:Y:S05]  /*53b0*/  @!P0 NANOSLEEP.SYNCS 0x989680 ;  /* 0x009896800000895d */ /* 0x004fea0003900000 */
[----:B------:R-:W2:Y:S02]  /*53c0*/  @!P0 SYNCS.PHASECHK.TRANS64 P0, [R0+URZ+0xc8], R3 ;  /* 0x0000c803000085a7 */ /* 0x000ea400080010ff */
[----:B--2-4-:R-:W-:Y:S05]  /*53d0*/  @P0 EXIT ;  /* 0x000000000000094d */ /* 0x014fea0003800000 */
[----:B------:R-:W-:Y:S05]  /*53e0*/  BRA `(.L_x_94) ;  /* 0xfffffffc00e87947 */ /* 0x000fea000383ffff */
.L_x_79:
[----:B------:R-:W-:-:S06]  /*53f0*/  UISETP.GE.AND UP1, UPT, UR10, 0x4, UPT ;  /* 0x000000040a00788c */ /* 0x000fcc000bf26270 */
[----:B------:R-:W-:-:S13]  /*5400*/  PLOP3.LUT P0, PT, PT, PT, UP1, 0x80, 0x8 ;  /* 0x000000000008781c */ /* 0x000fda0003f0f018 */
[----:B------:R-:W-:Y:S05]  /*5410*/  @!P0 EXIT ;  /* 0x000000000000894d */ /* 0x000fea0003800000 */
[----:B------:R-:W-:Y:S01]  /*5420*/  BAR.SYNC.DEFER_BLOCKING 0x6, 0xa0 ;  /* 0x0182800000007b1d */ /* 0x000fe20000010000 */
[C---:B------:R-:W-:Y:S01]  /*5430*/  IMAD.SHL.U32 R4, R103.reuse, 0x4, RZ ;  /* 0x0000000467047824 */ /* 0x040fe200078e00ff */
[C---:B------:R-:W-:Y:S01]  /*5440*/  R2P PR, R103.reuse, 0x18 ;  /* 0x0000001867007804 */ /* 0x040fe20000000000 */
[C---:B------:R-:W-:Y:S02]  /*5450*/  IMAD.SHL.U32 R97, R103.reuse, 0x80, RZ ;  /* 0x0000008067617824 */ /* 0x040fe400078e00ff */
[----:B------:R-:W-:Y:S01]  /*5460*/  HFMA2 R102, -RZ, RZ, 0, 9.5367431640625e-06 ;  /* 0x000000a0ff667431 */ /* 0x000fe200000001ff */
[----:B------:R-:W-:Y:S01]  /*5470*/  SHF.L.U32 R45, R103, 0x10, RZ ;  /* 0x00000010672d7819 */ /* 0x000fe200000006ff */
[----:B------:R-:W-:Y:S01]  /*5480*/  UMOV UR48, 0x400 ;  /* 0x0000040000307882 */ /* 0x000fe20000000000 */
[----:B------:R-:W1:Y:S01]  /*5490*/  LDC R93, c[0x0][0x370] ;  /* 0x0000dc00ff5d7b82 */ /* 0x000e620000000800 */
[----:B------:R-:W-:Y:S01]  /*54a0*/  ULEA UR48, UR37, UR48, 0x18 ;  /* 0x0000003025307291 */ /* 0x000fe2000f8ec0ff */
[----:B------:R-:W-:Y:S01]  /*54b0*/  LOP3.LUT R97, R97, 0x307c, R4, 0xc8, !PT ;  /* 0x0000307c61617812 */ /* 0x000fe200078ec804 */
[----:B------:R-:W-:Y:S01]  /*54c0*/  HFMA2 R107, -RZ, RZ, 0, 0 ;  /* 0x00000000ff6b7431 */ /* 0x000fe200000001ff */
[----:B------:R-:W-:Y:S01]  /*54d0*/  LOP3.LUT R45, R45, 0x600000, RZ, 0xc0, !PT ;  /* 0x006000002d2d7812 */ /* 0x000fe200078ec0ff */
[----:B------:R-:W-:Y:S01]  /*54e0*/  UIADD3 UR4, UPT, UPT, UR48, 0x200, URZ ;  /* 0x0000020030047890 */ /* 0x000fe2000fffe0ff */
[----:B------:R-:W-:Y:S01]  /*54f0*/  LOP3.LUT R103, R103, 0x60, RZ, 0xc0, !PT ;  /* 0x0000006067677812 */ /* 0x000fe200078ec0ff */
[----:B------:R-:W-:Y:S01]  /*5500*/  VIADD R91, R97, UR48 ;  /* 0x00000030615b7c36 */ /* 0x000fe20008000000 */
[----:B------:R-:W2:Y:S01]  /*5510*/  LDC R42, c[0x0][0xd0c] ;  /* 0x00034300ff2a7b82 */ /* 0x000ea20000000800 */
[----:B------:R-:W-:Y:S01]  /*5520*/  IMAD.MOV.U32 R101, RZ, RZ, 0x1 ;  /* 0x00000001ff657424 */ /* 0x000fe200078e00ff */
[----:B------:R-:W-:Y:S01]  /*5530*/  MOV R44, RZ ;  /* 0x000000ff002c7202 */ /* 0x000fe20000000f00 */
[C---:B------:R-:W-:Y:S01]  /*5540*/  VIADD R3, R91.reuse, 0x200 ;  /* 0x000002005b037836 */ /* 0x040fe20000000000 */
[----:B------:R-:W-:Y:S01]  /*5550*/  IADD3 R95, PT, PT, R91, 0x340, RZ ;  /* 0x000003405b5f7810 */ /* 0x000fe20007ffe0ff */
[----:B------:R-:W-:Y:S01]  /*5560*/  IMAD.MOV.U32 R100, RZ, RZ, RZ ;  /* 0x000000ffff647224 */ /* 0x000fe200078e00ff */
[----:B------:R-:W-:Y:S01]  /*5570*/  SEL R102, R102, 0x60, !P3 ;  /* 0x0000006066667807 */ /* 0x000fe20005800000 */
[----:B------:R-:W-:Y:S01]  /*5580*/  @P4 VIADD R95, R3, 0xc0 ;  /* 0x000000c0035f4836 */ /* 0x000fe20000000000 */
[----:B------:R-:W3:Y:S01]  /*5590*/  LDC R90, c[0x0][0xd20] ;  /* 0x00034800ff5a7b82 */ /* 0x000ee20000000800 */
[----:B------:R-:W4:Y:S01]  /*55a0*/  LDS R0, [UR48+0x170] ;  /* 0x00017030ff007984 */ /* 0x000f220008000800 */
[----:B------:R-:W-:Y:S01]  /*55b0*/  IMAD.MOV.U32 R99, RZ, RZ, RZ ;  /* 0x000000ffff637224 */ /* 0x000fe200078e00ff */
[----:B------:R-:W-:Y:S01]  /*55c0*/  MOV R96, UR4 ;  /* 0x0000000400607c02 */ /* 0x000fe20008000f00 */
[----:B------:R-:W1:Y:S04]  /*55d0*/  LDCU.64 UR52, c[0x0][0x348] ;  /* 0x00006900ff3477ac */ /* 0x000e680008000a00 */
[----:B------:R-:W1:Y:S01]  /*55e0*/  LDC R40, c[0x0][0xd30] ;  /* 0x00034c00ff287b82 */ /* 0x000e620000000800 */
[----:B------:R-:W1:Y:S01]  /*55f0*/  LDCU.64 UR44, c[0x0][0xa88] ;  /* 0x00015100ff2c77ac */ /* 0x000e620008000a00 */
[----:B------:R-:W1:Y:S06]  /*5600*/  LDCU.64 UR46, c[0x0][0xa90] ;  /* 0x00015200ff2e77ac */ /* 0x000e6c0008000a00 */
[----:B------:R-:W1:Y:S01]  /*5610*/  LDC.64 R86, c[0x0][0xd10] ;  /* 0x00034400ff567b82 */ /* 0x000e620000000a00 */
[----:B------:R-:W-:Y:S01]  /*5620*/  UMOV UR49, URZ ;  /* 0x000000ff00317c82 */ /* 0x000fe20008000000 */
[----:B------:R-:W-:-:S06]  /*5630*/  UMOV UR51, URZ ;  /* 0x000000ff00337c82 */ /* 0x000fcc0008000000 */
[----:B------:R-:W1:Y:S08]  /*5640*/  LDC.64 R38, c[0x0][0xd18] ;  /* 0x00034600ff267b82 */ /* 0x000e700000000a00 */
[----:B------:R-:W1:Y:S08]  /*5650*/  LDC.64 R36, c[0x0][0xd28] ;  /* 0x00034a00ff247b82 */ /* 0x000e700000000a00 */
[----:B------:R-:W1:Y:S01]  /*5660*/  LDC.64 R84, c[0x0][0xab0] ;  /* 0x0002ac00ff547b82 */ /* 0x000e620000000a00 */
[----:B----4-:R-:W-:-:S07]  /*5670*/  IMAD.IADD R45, R0, 0x1, R45 ;  /* 0x00000001002d7824 */ /* 0x010fce00078e022d */
[----:B------:R-:W4:Y:S08]  /*5680*/  LDC.64 R82, c[0x0][0xaa8] ;  /* 0x0002aa00ff527b82 */ /* 0x000f300000000a00 */
[----:B--23--:R-:W1:Y:S02]  /*5690*/  LDC R92, c[0x0][0x374] ;  /* 0x0000dd00ff5c7b82 */ /* 0x00ce640000000800 */
.L_x_138:
[----:B------:R-:W-:Y:S02]  /*56a0*/  LEA R0, R107, UR48, 0x3 ;  /* 0x000000306b007c11 */ /* 0x000fe4000f8e18ff */
[----:B------:R-:W-:Y:S02]  /*56b0*/  SHF.L.U32 R3, R99, 0x1f, RZ ;  /* 0x0000001f63037819 */ /* 0x000fe400000006ff */
[----:B------:R-:W-:Y:S02]  /*56c0*/  LEA R16, R107, UR48, 0x4 ;  /* 0x000000306b107c11 */ /* 0x000fe4000f8e20ff */
[----:B------:R-:W2:Y:S02]  /*56d0*/  SYNCS.PHASECHK.TRANS64.TRYWAIT P0, [R0+URZ+0xe0], R3 ;  /* 0x0000e003000075a7 */ /* 0x000ea400080011ff */
[----:B--23--:R-:W-:Y:S05]  /*56e0*/  @!P0 BRA `(.L_x_95) ;  /* 0x0000005000ac8947 */ /* 0x00cfea0003800000 */
.L_x_194:
[----:B------:R-:W3:Y:S01]  /*56f0*/  LDC.64 R14, c[0x0][0xd10] ;  /* 0x00034400ff0e7b82 */ /* 0x000ee20000000a00 */
[----:B------:R-:W4:Y:S01]  /*5700*/  LDS.128 R16, [R16+0x150] ;  /* 0x0001500010107984 */ /* 0x000f220000000c00 */
[----:B-1----:R-:W-:Y:S01]  /*5710*/  ISETP.NE.AND P1, PT, R40, 0x1, PT ;  /* 0x000000012800780c */ /* 0x002fe20003f25270 */
[----:B--2---:R-:W-:Y:S01]  /*5720*/  VIADD R0, R0, 0xf0 ;  /* 0x000000f000007836 */ /* 0x004fe20000000000 */
[----:B------:R-:W-:Y:S04]  /*5730*/  ISETP.GE.AND P0, PT, R2, 0x1, PT ;  /* 0x000000010200780c */ /* 0x000fe80003f06270 */
[----:B------:R-:W1:Y:S01]  /*5740*/  LDC.64 R12, c[0x0][0xd18] ;  /* 0x00034600ff0c7b82 */ /* 0x000e620000000a00 */
[----:B------:R-:W-:Y:S01]  /*5750*/  PRMT R0, RZ, 0x654, R0 ;  /* 0x00000654ff007816 */ /* 0x000fe20000000000 */
[----:B------:R-:W-:Y:S01]  /*5760*/  @!PT LDS RZ, [RZ] ;  /* 0x00000000fffff984 */ /* 0x000fe20000000800 */
[----:B------:R-:W-:Y:S01]  /*5770*/  @!PT LDS RZ, [RZ] ;  /* 0x00000000fffff984 */ /* 0x000fe20000000800 */
[----:B------:R-:W-:Y:S01]  /*5780*/  @!PT LDS RZ, [RZ] ;  /* 0x00000000fffff984 */ /* 0x000fe20000000800 */
[----:B------:R-:W-:Y:S01]  /*5790*/  @!PT LDS RZ, [RZ] ;  /* 0x00000000fffff984 */ /* 0x000fe20000000800 */
[----:B------:R2:W-:Y:S06]  /*57a0*/  MEMBAR.ALL.CTA ;  /* 0x0000000000007992 */ /* 0x0005ec0000008000 */
[----:B--2---:R-:W2:Y:S01]  /*57b0*/  FENCE.VIEW.ASYNC.S ;  /* 0x00000000000073c6 */ /* 0x004ea20000000000 */
[----:B------:R-:W1:Y:S08]  /*57c0*/  @!P1 LDC R11, c[0x0][0xd20] ;  /* 0x00034800ff0b9b82 */ /* 0x000e700000000800 */
[----:B------:R-:W1:Y:S01]  /*57d0*/  @!P1 LDC R10, c[0x0][0xd0c] ;  /* 0x00034300ff0a9b82 */ /* 0x000e620000000800 */
[----:B--2---:R2:W-:Y:S01]  /*57e0*/  SYNCS.ARRIVE.TRANS64.RED.A1T0 RZ, [R0+URZ], RZ ;  /* 0x000000ff00ff79a7 */ /* 0x0045e200081004ff */
[----:B----4-:R-:W-:Y:S04]  /*57f0*/  LOP3.LUT P4, RZ, R18, 0x1, RZ, 0xc0, !PT ;  /* 0x0000000112ff7812 */ /* 0x010fe8000788c0ff */
[----:B------:R-:W-:Y:S09]  /*5800*/  P2R R104, PR, RZ, 0x10 ;  /* 0x00000010ff687803 */ /* 0x000ff20000000000 */
[----:B------:R-:W-:Y:S02]  /*5810*/  @P4 MOV R43, R16 ;  /* 0x00000010002b4202 */ /* 0x000fe40000000f00 */
[----:B------:R-:W-:Y:S01]  /*5820*/  @P4 LOP3.LUT R41, R17, 0xffff, RZ, 0xc0, !PT ;  /* 0x0000ffff11294812 */ /* 0x000fe200078ec0ff */
[----:B--23--:R-:W-:Y:S06]  /*5830*/  @!P0 BRA `(.L_x_96) ;  /* 0x0000000000a48947 */ /* 0x00cfec0003800000 */
[----:B------:R-:W-:Y:S01]  /*5840*/  IMAD.HI.U32 R23, R92, R39, RZ ;  /* 0x000000275c177227 */ /* 0x000fe200078e00ff */
[----:B------:R-:W-:Y:S02]  /*5850*/  ISETP.NE.AND P0, PT, R38, 0x1, PT ;  /* 0x000000012600780c */ /* 0x000fe40003f05270 */
[----:B------:R-:W-:Y:S01]  /*5860*/  ISETP.NE.AND P2, PT, R2, 0x1, PT ;  /* 0x000000010200780c */ /* 0x000fe20003f45270 */
[----:B------:R-:W-:Y:S01]  /*5870*/  IMAD.HI.U32 R22, R93, R86, RZ ;  /* 0x000000565d167227 */ /* 0x000fe200078e00ff */
[----:B------:R-:W-:Y:S02]  /*5880*/  SHF.R.U32.HI R23, RZ, R90, R23 ;  /* 0x0000005aff177219 */ /* 0x000fe40000011617 */
[----:B------:R-:W-:Y:S01]  /*5890*/  ISETP.NE.AND P3, PT, R42, 0x1, PT ;  /* 0x000000012a00780c */ /* 0x000fe20003f65270 */
[----:B------:R-:W-:Y:S01]  /*58a0*/  IMAD.HI.U32 R26, R43, R86, RZ ;  /* 0x000000562b1a7227 */ /* 0x000fe200078e00ff */
[----:B------:R-:W-:Y:S02]  /*58b0*/  SHF.R.U32.HI R22, RZ, R87, R22 ;  /* 0x00000057ff167219 */ /* 0x000fe40000011616 */
[----:B------:R-:W-:Y:S01]  /*58c0*/  SEL R3, R92, R23, !P0 ;  /* 0x000000175c037207 */ /* 0x000fe20004000000 */
[----:B------:R-:W-:Y:S01]  /*58d0*/  IMAD.HI.U32 R23, R41, R39, RZ ;  /* 0x0000002729177227 */ /* 0x000fe200078e00ff */
[----:B------:R-:W-:Y:S02]  /*58e0*/  SEL R7, R93, R22, !P3 ;  /* 0x000000165d077207 */ /* 0x000fe40005800000 */
[----:B------:R-:W-:Y:S01]  /*58f0*/  SHF.R.U32.HI R26, RZ, R87, R26 ;  /* 0x00000057ff1a7219 */ /* 0x000fe2000001161a */
[-C--:B------:R-:W-:Y:S04]  /*5900*/  IMAD.HI.U32 R22, R3, R36.reuse, RZ ;  /* 0x0000002403167227 */ /* 0x080fe800078e00ff */
[----:B------:R-:W-:Y:S01]  /*5910*/  IMAD.HI.U32 R24, R7, R36, RZ ;  /* 0x0000002407187227 */ /* 0x000fe200078e00ff */
[-C--:B------:R-:W-:Y:S02]  /*5920*/  @P2 SHF.R.U32.HI R3, RZ, R37.reuse, R22 ;  /* 0x00000025ff032219 */ /* 0x080fe40000011616 */
[----:B------:R-:W-:Y:S02]  /*5930*/  SHF.R.U32.HI R22, RZ, R90, R23 ;  /* 0x0000005aff167219 */ /* 0x000fe40000011617 */
[----:B------:R-:W-:Y:S01]  /*5940*/  @P2 SHF.R.U32.HI R7, RZ, R37, R24 ;  /* 0x00000025ff072219 */ /* 0x000fe20000011618 */
[C---:B------:R-:W-:Y:S01]  /*5950*/  IMAD R4, R2.reuse, R3, RZ ;  /* 0x0000000302047224 */ /* 0x040fe200078e02ff */
[----:B------:R-:W-:Y:S02]  /*5960*/  SEL R5, R41, R22, !P0 ;  /* 0x0000001629057207 */ /* 0x000fe40004000000 */
[----:B------:R-:W-:Y:S01]  /*5970*/  SEL R3, R43, R26, !P3 ;  /* 0x0000001a2b037207 */ /* 0x000fe20005800000 */
[----:B------:R-:W-:Y:S01]  /*5980*/  IMAD R6, R2, R7, RZ ;  /* 0x0000000702067224 */ /* 0x000fe200078e02ff */
[C---:B------:R-:W-:Y:S01]  /*5990*/  ISETP.GE.AND P0, PT, R5.reuse, R4, PT ;  /* 0x000000040500720c */ /* 0x040fe20003f06270 */
[----:B------:R-:W-:Y:S03]  /*59a0*/  IMAD.HI.U32 R8, R5, R36, RZ ;  /* 0x0000002405087227 */ /* 0x000fe600078e00ff */
[----:B------:R-:W-:Y:S01]  /*59b0*/  ISETP.GE.OR P0, PT, R3, R6, P0 ;  /* 0x000000060300720c */ /* 0x000fe20000706670 */
[----:B------:R-:W-:Y:S01]  /*59c0*/  IMAD.MOV R6, RZ, RZ, -R3 ;  /* 0x000000ffff067224 */ /* 0x000fe200078e0a03 */
[-C--:B------:R-:W-:Y:S03]  /*59d0*/  SHF.R.U32.HI R8, RZ, R37.reuse, R8 ;  /* 0x00000025ff087219 */ /* 0x080fe60000011608 */
[----:B------:R-:W-:Y:S01]  /*59e0*/  IMAD R43, R42, R6, R43 ;  /* 0x000000062a2b7224 */ /* 0x000fe200078e022b */
[----:B------:R-:W-:Y:S05]  /*59f0*/  SEL R9, R5, R8, !P2 ;  /* 0x0000000805097207 */ /* 0x000fea0005000000 */
[----:B------:R-:W-:Y:S02]  /*5a00*/  IMAD.MOV R8, RZ, RZ, -R9 ;  /* 0x000000ffff087224 */ /* 0x000fe400078e0a09 */
[C---:B------:R-:W-:Y:S04]  /*5a10*/  @!P0 IMAD.HI.U32 R4, R3.reuse, R36, RZ ;  /* 0x0000002403048227 */ /* 0x040fe800078e00ff */
[----:B------:R-:W-:Y:S01]  /*5a20*/  IMAD R8, R2, R8, R5 ;  /* 0x0000000802087224 */ /* 0x000fe200078e0205 */
[----:B------:R-:W-:Y:S04]  /*5a30*/  @!P0 SHF.R.U32.HI R4, RZ, R37, R4 ;  /* 0x00000025ff048219 */ /* 0x000fe80000011604 */
[----:B------:R-:W-:Y:S02]  /*5a40*/  @!P0 SEL R0, R3, R4, !P2 ;  /* 0x0000000403008207 */ /* 0x000fe40005000000 */
[----:B------:R-:W-:Y:S02]  /*5a50*/  IADD3 R4, PT, PT, -R5, RZ, RZ ;  /* 0x000000ff05047210 */ /* 0x000fe40007ffe1ff */
[----:B------:R-:W-:Y:S01]  /*5a60*/  @!P0 IADD3 R9, PT, PT, R9, -R0, RZ ;  /* 0x8000000009098210 */ /* 0x000fe20007ffe0ff */
[----:B------:R-:W-:Y:S02]  /*5a70*/  @!P0 IMAD R0, R7, R8, R0 ;  /* 0x0000000807008224 */ /* 0x000fe400078e0200 */
[----:B------:R-:W-:Y:S02]  /*5a80*/  IMAD R41, R38, R4, R41 ;  /* 0x0000000426297224 */ /* 0x000fe400078e0229 */
[----:B------:R-:W-:Y:S02]  /*5a90*/  @!P0 IMAD R5, R9, R2, R3 ;  /* 0x0000000209058224 */ /* 0x000fe400078e0203 */
[----:B------:R-:W-:Y:S04]  /*5aa0*/  @!P0 IMAD.MOV.U32 R3, RZ, RZ, R0 ;  /* 0x000000ffff038224 */ /* 0x000fe800078e0000 */
[----:B------:R-:W-:Y:S02]  /*5ab0*/  IMAD R43, R3, R42, R43 ;  /* 0x0000002a032b7224 */ /* 0x000fe400078e022b */
[----:B------:R-:W-:Y:S07]  /*5ac0*/  IMAD R41, R5, R38, R41 ;  /* 0x0000002605297224 */ /* 0x000fee00078e0229 */
.L_x_96:
[----:B-1----:R-:W-:Y:S01]  /*5ad0*/  @!P1 ISETP.NE.AND P0, PT, R12, 0x1, PT ;  /* 0x000000010c00980c */ /* 0x002fe20003f05270 */
[----:B------:R-:W-:Y:S01]  /*5ae0*/  @!P1 IMAD.HI.U32 R4, R41, R13, RZ ;  /* 0x0000000d29049227 */ /* 0x000fe200078e00ff */
[----:B------:R-:W-:Y:S01]  /*5af0*/  R2UR UR41, R21 ;  /* 0x00000000152972ca */ /* 0x000fe200000e0000 */
[----:B------:R-:W-:Y:S01]  /*5b00*/  BSSY.RECONVERGENT B6, `(.L_x_97) ;  /* 0x0000031000067945 */ /* 0x000fe20003800200 */
[----:B------:R-:W-:Y:S01]  /*5b10*/  R2UR UR42, R20 ;  /* 0x00000000142a72ca */ /* 0x000fe200000e0000 */
[----:B------:R-:W-:Y:S01]  /*5b20*/  @!P1 IMAD.HI.U32 R0, R43, R14, RZ ;  /* 0x0000000e2b009227 */ /* 0x000fe200078e00ff */
[----:B------:R-:W-:Y:S02]  /*5b30*/  @!P1 SHF.R.U32.HI R4, RZ, R11, R4 ;  /* 0x0000000bff049219 */ /* 0x000fe40000011604 */
[----:B------:R-:W-:Y:S01]  /*5b40*/  @!P1 ISETP.NE.AND P2, PT, R10, 0x1, PT ;  /* 0x000000010a00980c */ /* 0x000fe20003f45270 */
[----:B------:R-:W-:Y:S01]  /*5b50*/  VIADD R107, R107, 0x1 ;  /* 0x000000016b6b7836 */ /* 0x000fe20000000000 */
[----:B------:R-:W-:Y:S02]  /*5b60*/  @!P1 SEL R3, R41, R4, !P0 ;  /* 0x0000000429039207 */ /* 0x000fe40004000000 */
[----:B------:R-:W-:Y:S02]  /*5b70*/  @!P1 SHF.R.U32.HI R0, RZ, R15, R0 ;  /* 0x0000000fff009219 */ /* 0x000fe40000011600 */
[----:B------:R-:W-:Y:S01]  /*5b80*/  LOP3.LUT P0, RZ, R96, 0x1f0, RZ, 0xc0, !PT ;  /* 0x000001f060ff7812 */ /* 0x000fe2000780c0ff */
[----:B------:R-:W-:Y:S01]  /*5b90*/  USHF.L.U32 UR41, UR41, 0x7, URZ ;  /* 0x0000000729297899 */ /* 0x000fe200080006ff */
[----:B------:R-:W-:Y:S01]  /*5ba0*/  @!P1 SEL R4, R43, R0, !P2 ;  /* 0x000000002b049207 */ /* 0x000fe20005000000 */
[----:B------:R-:W-:Y:S01]  /*5bb0*/  USHF.L.U32 UR42, UR42, 0x7, URZ ;  /* 0x000000072a2a7899 */ /* 0x000fe200080006ff */
[----:B------:R-:W-:Y:S03]  /*5bc0*/  @P4 SHF.R.U32.HI R98, RZ, 0x10, R17 ;  /* 0x00000010ff624819 */ /* 0x000fe60000011611 */
[----:B------:R-:W-:Y:S02]  /*5bd0*/  @!P1 IMAD.IADD R0, R3, 0x1, -R4 ;  /* 0x0000000103009824 */ /* 0x000fe400078e0a04 */
[----:B------:R-:W-:Y:S02]  /*5be0*/  @!P1 IMAD.IADD R3, R4, 0x1, -R3 ;  /* 0x0000000104039824 */ /* 0x000fe400078e0a03 */
[----:B------:R-:W-:Y:S02]  /*5bf0*/  @!P1 IMAD R43, R0, R10, R43 ;  /* 0x0000000a002b9224 */ /* 0x000fe400078e022b */
[----:B------:R-:W-:Y:S01]  /*5c00*/  @!P1 IMAD R41, R3, R12, R41 ;  /* 0x0000000c03299224 */ /* 0x000fe200078e0229 */
[----:B------:R-:W-:Y:S06]  /*5c10*/  @!P0 BRA `(.L_x_98) ;  /* 0x00000000007c8947 */ /* 0x000fec0003800000 */
[----:B------:R-:W1:Y:S01]  /*5c20*/  LDCU.64 UR8, c[0x4][0x80] ;  /* 0x01001000ff0877ac */ /* 0x000e620008000a00 */
[----:B------:R-:W-:Y:S01]  /*5c30*/  MOV R16, 0x0 ;  /* 0x0000000000107802 */ /* 0x000fe20000000f00 */
[----:B------:R-:W-:Y:S02]  /*5c40*/  HFMA2 R12, -RZ, RZ, 0, 5.9604644775390625e-08 ;  /* 0x00000001ff0c7431 */ /* 0x000fe400000001ff */
[----:B------:R-:W-:Y:S01]  /*5c50*/  IMAD.MOV.U32 R8, RZ, RZ, 0x70 ;  /* 0x00000070ff087424 */ /* 0x000fe200078e00ff */
[----:B------:R2:W3:Y:S01]  /*5c60*/  LDC.64 R14, c[0x4][R16] ;  /* 0x01000000100e7b82 */ /* 0x0004e20000000a00 */
[----:B------:R-:W4:Y:S01]  /*5c70*/  LDCU.64 UR6, c[0x4][0x88] ;  /* 0x01001100ff0677ac */ /* 0x000f220008000a00 */
[----:B------:R-:W-:Y:S01]  /*5c80*/  IMAD.MOV.U32 R13, RZ, RZ, RZ ;  /* 0x000000ffff0d7224 */ /* 0x000fe200078e00ff */
[----:B------:R-:W2:Y:S01]  /*5c90*/  LDCU.64 UR4, c[0x4][0x8] ;  /* 0x01000100ff0477ac */ /* 0x000ea20008000a00 */
[----:B-1----:R-:W-:Y:S01]  /*5ca0*/  MOV R5, UR9 ;  /* 0x0000000900057c02 */ /* 0x002fe20008000f00 */
[----:B------:R-:W-:Y:S01]  /*5cb0*/  IMAD.U32 R4, RZ, RZ, UR8 ;  /* 0x00000008ff047e24 */ /* 0x000fe2000f8e00ff */
[----:B----4-:R-:W-:Y:S01]  /*5cc0*/  MOV R7, UR7 ;  /* 0x0000000700077c02 */ /* 0x010fe20008000f00 */
[----:B------:R-:W-:Y:S01]  /*5cd0*/  IMAD.U32 R6, RZ, RZ, UR6 ;  /* 0x00000006ff067e24 */ /* 0x000fe2000f8e00ff */
[----:B--2---:R-:W-:Y:S01]  /*5ce0*/  MOV R11, UR5 ;  /* 0x00000005000b7c02 */ /* 0x004fe20008000f00 */
[----:B------:R-:W-:Y:S02]  /*5cf0*/  IMAD.U32 R10, RZ, RZ, UR4 ;  /* 0x00000004ff0a7e24 */ /* 0x000fe4000f8e00ff */
[----:B------:R-:W-:Y:S07]  /*5d00*/  LEPC R20, `(.L_x_99) ;  /* 0x000000001014794e */ /* 0x000fee0000000000 */
[----:B---3-5:R-:W-:Y:S05]  /*5d10*/  CALL.ABS.NOINC R14 ;  /* 0x000000000e007343 */ /* 0x028fea0003c00000 */
.L_x_99:
[----:B------:R-:W1:Y:S01]  /*5d20*/  LDCU.64 UR8, c[0x4][0x80] ;  /* 0x01001000ff0877ac */ /* 0x000e620008000a00 */
[----:B------:R-:W2:Y:S01]  /*5d30*/  LDC.64 R16, c[0x4][R16] ;  /* 0x0100000010107b82 */ /* 0x000ea20000000a00 */
[----:B------:R-:W-:Y:S02]  /*5d40*/  HFMA2 R12, -RZ, RZ, 0, 5.9604644775390625e-08 ;  /* 0x00000001ff0c7431 */ /* 0x000fe400000001ff */
[----:B------:R-:W-:Y:S02]  /*5d50*/  IMAD.MOV.U32 R8, RZ, RZ, 0x70 ;  /* 0x00000070ff087424 */ /* 0x000fe400078e00ff */
[----:B------:R-:W-:Y:S01]  /*5d60*/  IMAD.MOV.U32 R13, RZ, RZ, RZ ;  /* 0x000000ffff0d7224 */ /* 0x000fe200078e00ff */
[----:B------:R-:W3:Y:S01]  /*5d70*/  LDCU.64 UR6, c[0x4][0x88] ;  /* 0x01001100ff0677ac */ /* 0x000ee20008000a00 */
[----:B------:R-:W4:Y:S01]  /*5d80*/  LDCU.64 UR4, c[0x4][0x8] ;  /* 0x01000100ff0477ac */ /* 0x000f220008000a00 */
[----:B-1----:R-:W-:Y:S02]  /*5d90*/  MOV R4, UR8 ;  /* 0x0000000800047c02 */ /* 0x002fe40008000f00 */
[----:B------:R-:W-:Y:S02]  /*5da0*/  MOV R5, UR9 ;  /* 0x0000000900057c02 */ /* 0x000fe40008000f00 */
[----:B---3--:R-:W-:Y:S01]  /*5db0*/  MOV R7, UR7 ;  /* 0x0000000700077c02 */ /* 0x008fe20008000f00 */
[----:B------:R-:W-:Y:S01]  /*5dc0*/  IMAD.U32 R6, RZ, RZ, UR6 ;  /* 0x00000006ff067e24 */ /* 0x000fe2000f8e00ff */
[----:B----4-:R-:W-:Y:S01]  /*5dd0*/  MOV R11, UR5 ;  /* 0x00000005000b7c02 */ /* 0x010fe20008000f00 */
[----:B------:R-:W-:Y:S02]  /*5de0*/  IMAD.U32 R10, RZ, RZ, UR4 ;  /* 0x00000004ff0a7e24 */ /* 0x000fe4000f8e00ff */
[----:B------:R-:W-:Y:S07]  /*5df0*/  LEPC R20, `(.L_x_98) ;  /* 0x000000001014794e */ /* 0x000fee0000000000 */
[----:B--2---:R-:W-:Y:S05]  /*5e00*/  CALL.ABS.NOINC R16 ;  /* 0x0000000010007343 */ /* 0x004fea0003c00000 */
.L_x_98:
[----:B------:R-:W-:Y:S05]  /*5e10*/  BSYNC.RECONVERGENT B6 ;  /* 0x0000000000067941 */ /* 0x000fea0003800200 */
.L_x_97:
[----:B------:R-:W-:Y:S01]  /*5e20*/  ISETP.NE.U32.AND P4, PT, R84, RZ, PT ;  /* 0x000000ff5400720c */ /* 0x000fe20003f85070 */
[----:B------:R-:W-:Y:S01]  /*5e30*/  UISETP.NE.AND UP2, UPT, UR50, URZ, UPT ;  /* 0x000000ff3200728c */ /* 0x000fe2000bf45270 */
[----:B------:R-:W-:Y:S01]  /*5e40*/  ISETP.NE.U32.AND P2, PT, RZ, UR44, PT ;  /* 0x0000002cff007c0c */ /* 0x000fe2000bf45070 */
[----:B------:R-:W-:Y:S01]  /*5e50*/  UISETP.NE.U32.AND UP1, UPT, UR46, URZ, UPT ;  /* 0x000000ff2e00728c */ /* 0x000fe2000bf25070 */
[----:B------:R-:W-:Y:S01]  /*5e60*/  ISETP.NE.AND.EX P4, PT, R85, RZ, PT, P4 ;  /* 0x000000ff5500720c */ /* 0x000fe20003f85340 */
[----:B------:R-:W-:Y:S01]  /*5e70*/  UPLOP3.LUT UP0, UPT, UPT, UPT, UPT, 0x40, 0x4 ;  /* 0x000000000004789c */ /* 0x000fe20003f0e870 */
[----:B------:R-:W-:Y:S01]  /*5e80*/  ISETP.NE.AND.EX P2, PT, RZ, UR45, PT, P2 ;  /* 0x0000002dff007c0c */ /* 0x000fe2000bf45320 */
[----:B------:R-:W-:Y:S01]  /*5e90*/  UISETP.NE.AND.EX UP1, UPT, UR47, URZ, UPT, UP1 ;  /* 0x000000ff2f00728c */ /* 0x000fe2000bf25310 */
[----:B------:R-:W-:Y:S04]  /*5ea0*/  PLOP3.LUT P1, PT, PT, PT, UP2, 0x80, 0x8 ;  /* 0x000000000008781c */ /* 0x000fe80003f2f028 */
[----:B------:R-:W-:Y:S06]  /*5eb0*/  @UP2 UPLOP3.LUT UP0, UPT, UPT, UPT, UP1, 0x80, 0x8 ;  /* 0x000000000008289c */ /* 0x000fec0003f0f010 */
[----:B------:R-:W-:Y:S01]  /*5ec0*/  PLOP3.LUT P0, PT, PT, PT, UP0, 0x80, 0x8 ;  /* 0x000000000008781c */ /* 0x000fe20003f0f008 */
[----:B------:R-:W-:Y:S01]  /*5ed0*/  @!UPT UIADD3 URZ, UPT, UPT, URZ, URZ, URZ ;  /* 0x000000fffffff290 */ /* 0x000fe2000fffe0ff */
[----:B------:R-:W-:Y:S11]  /*5ee0*/  BRA.U !UP1, `(.L_x_100) ;  /* 0x0000000109387547 */ /* 0x000ff6000b800000 */
[----:B------:R-:W-:Y:S01]  /*5ef0*/  UISETP.NE.U32.AND UP0, UPT, UR44, URZ, UPT ;  /* 0x000000ff2c00728c */ /* 0x000fe2000bf05070 */
[----:B------:R-:W-:Y:S02]  /*5f00*/  HFMA2 R0, -RZ, RZ, 0, 5.9604644775390625e-08 ;  /* 0x00000001ff007431 */ /* 0x000fe400000001ff */
[----:B------:R-:W-:Y:S01]  /*5f10*/  IMAD.MOV.U32 R89, RZ, RZ, 0x1 ;  /* 0x00000001ff597424 */ /* 0x000fe200078e00ff */
[----:B------:R-:W-:Y:S06]  /*5f20*/  UISETP.NE.AND.EX UP0, UPT, UR45, URZ, UPT, UP0 ;  /* 0x000000ff2d00728c */ /* 0x000fec000bf05300 */
        /* <DEDUP_REMOVED lines=9> */
[----:B-12---:R-:W-:Y:S02]  /*5fc0*/  @!P3 IMAD.U32 R48, RZ, RZ, UR4 ;  /* 0x00000004ff30be24 */ /* 0x006fe4000f8e00ff */
.L_x_100:
[----:B------:R-:W-:Y:S05]  /*5fd0*/  @!P4 BRA `(.L_x_101) ;  /* 0x000000000020c947 */ /* 0x000fea0003800000 */
[----:B------:R-:W-:Y:S04]  /*5fe0*/  ISETP.NE.U32.AND P3, PT, R82, RZ, PT ;  /* 0x000000ff5200720c */ /* 0x000fe80003f65070 */
[----:B------:R-:W-:Y:S11]  /*5ff0*/  ISETP.NE.AND.EX P3, PT, R83, RZ, PT, P3 ;  /* 0x000000ff5300720c */ /* 0x000ff60003f65330 */
[----:B------:R-:W-:Y:S02]  /*6000*/  @!UPT UIADD3 URZ, UPT, UPT, URZ, URZ, URZ ;  /* 0x000000fffffff290 */ /* 0x000fe4000fffe0ff */
[----:B------:R-:W1:Y:S01]  /*6010*/  @P3 LDC.64 R4, c[0x0][0xaa8] ;  /* 0x0002aa00ff043b82 */ /* 0x000e620000000a00 */
[----:B------:R-:W-:Y:S04]  /*6020*/  @P3 IMAD R0, R84, UR36, RZ ;  /* 0x0000002454003c24 */ /* 0x000fe8000f8e02ff */
[----:B-1----:R-:W-:Y:S05]  /*6030*/  @P3 IMAD.WIDE R4, R0, 0x4, R4 ;  /* 0x0000000400043825 */ /* 0x002fea00078e0204 */
[----:B-----5:R1:W5:Y:S02]  /*6040*/  @P3 LDG.E R46, desc[UR38][R4.64] ;  /* 0x00000026042e3981 */ /* 0x020364000c1e1900 */
[----:B-1----:R-:W2:Y:S02]  /*6050*/  @!P3 LDC R46, c[0x0][0xaa0] ;  /* 0x0002a800ff2ebb82 */ /* 0x002ea40000000800 */
.L_x_101:
[----:B-----5:R-:W-:Y:S01]  /*6060*/  ISETP.NE.AND P3, PT, R48, RZ, PT ;  /* 0x000000ff3000720c */ /* 0x020fe20003f65270 */
[----:B------:R-:W-:Y:S01]  /*6070*/  BSSY B1, `(.L_x_102) ;  /* 0x0000067000017945 */ /* 0x000fe20003800000 */
[----:B------:R-:W-:Y:S01]  /*6080*/  SEL R5, RZ, 0xffffffff, P2 ;  /* 0xffffffffff057807 */ /* 0x000fe20001000000 */
[----:B------:R-:W-:Y:S01]  /*6090*/  IMAD.MOV.U32 R112, RZ, RZ, 0x1 ;  /* 0x00000001ff707424 */ /* 0x000fe200078e00ff */
[----:B------:R-:W-:Y:S01]  /*60a0*/  @P1 LOP3.LUT P2, RZ, R89, 0xff, RZ, 0xc0, !PT ;  /* 0x000000ff59ff1812 */ /* 0x000fe2000784c0ff */
[----:B------:R-:W-:Y:S01]  /*60b0*/  IMAD R47, R44, 0x80, R45 ;  /* 0x000000802c2f7824 */ /* 0x000fe200078e022d */
[----:B------:R-:W-:Y:S01]  /*60c0*/  @P1 SEL R0, RZ, 0xffffffff, P3 ;  /* 0xffffffffff001807 */ /* 0x000fe20001800000 */
[C---:B------:R-:W-:Y:S01]  /*60d0*/  IMAD.IADD R108, R102.reuse, 0x1, R91 ;  /* 0x00000001666c7824 */ /* 0x040fe200078e025b */
[----:B------:R-:W-:Y:S01]  /*60e0*/  LOP3.LUT R101, R101, 0x1, RZ, 0x3c, !PT ;  /* 0x0000000165657812 */ /* 0x000fe200078e3cff */
[----:B------:R-:W-:Y:S01]  /*60f0*/  IMAD.IADD R106, R102, 0x1, R95 ;  /* 0x00000001666a7824 */ /* 0x000fe200078e025f */
[----:B------:R-:W-:Y:S01]  /*6100*/  @P0 SEL R0, R5, R0, !P2 ;  /* 0x0000000005000207 */ /* 0x000fe20005000000 */
[----:B------:R-:W-:Y:S01]  /*6110*/  IMAD.MOV.U32 R80, RZ, RZ, RZ ;  /* 0x000000ffff507224 */ /* 0x000fe200078e00ff */
[----:B------:R-:W-:Y:S02]  /*6120*/  LEA R110, R44, UR48, 0x3 ;  /* 0x000000302c6e7c11 */ /* 0x000fe4000f8e18ff */
[----:B------:R-:W-:Y:S02]  /*6130*/  CS2R R78, SRZ ;  /* 0x00000000004e7805 */ /* 0x000fe4000001ff00 */
[----:B------:R-:W-:Y:S02]  /*6140*/  @P1 LOP3.LUT R0, R0, 0x1, RZ, 0xc0, !PT ;  /* 0x0000000100001812 */ /* 0x000fe400078ec0ff */
[----:B------:R-:W-:Y:S02]  /*6150*/  CS2R R76, SRZ ;  /* 0x00000000004c7805 */ /* 0x000fe4000001ff00 */
[----:B------:R-:W-:Y:S02]  /*6160*/  SHF.L.U32 R3, R100, 0x1f, RZ ;  /* 0x0000001f64037819 */ /* 0x000fe400000006ff */
[----:B------:R-:W-:Y:S02]  /*6170*/  CS2R R74, SRZ ;  /* 0x00000000004a7805 */ /* 0x000fe4000001ff00 */
[----:B------:R-:W-:Y:S02]  /*6180*/  ISETP.NE.U32.OR P5, PT, R0, 0x1, !P1 ;  /* 0x000000010000780c */ /* 0x000fe40004fa5470 */
[----:B------:R-:W-:Y:S02]  /*6190*/  CS2R R72, SRZ ;  /* 0x0000000000487805 */ /* 0x000fe4000001ff00 */
[----:B------:R-:W-:Y:S02]  /*61a0*/  PLOP3.LUT P2, PT, PT, PT, UP1, 0x80, 0x8 ;  /* 0x000000000008781c */ /* 0x000fe40003f4f018 */
[----:B------:R-:W-:Y:S02]  /*61b0*/  CS2R R70, SRZ ;  /* 0x0000000000467805 */ /* 0x000fe4000001ff00 */
[----:B------:R-:W-:Y:S02]  /*61c0*/  LOP3.LUT P4, R105, R89, 0xff, RZ, 0xc0, !PT ;  /* 0x000000ff59697812 */ /* 0x000fe4000788c0ff */
[----:B------:R-:W-:Y:S02]  /*61d0*/  CS2R R68, SRZ ;  /* 0x0000000000447805 */ /* 0x000fe4000001ff00 */
[----:B------:R-:W-:Y:S02]  /*61e0*/  SEL R0, RZ, 0xffffffff, P3 ;  /* 0xffffffffff007807 */ /* 0x000fe40001800000 */
[----:B------:R-:W-:Y:S02]  /*61f0*/  CS2R R66, SRZ ;  /* 0x0000000000427805 */ /* 0x000fe4000001ff00 */
[----:B------:R-:W-:Y:S02]  /*6200*/  P2R R109, PR, RZ, 0x20 ;  /* 0x00000020ff6d7803 */ /* 0x000fe40000000000 */
[----:B------:R-:W-:Y:S02]  /*6210*/  CS2R R64, SRZ ;  /* 0x0000000000407805 */ /* 0x000fe4000001ff00 */
[----:B------:R-:W-:Y:S02]  /*6220*/  CS2R R62, SRZ ;  /* 0x00000000003e7805 */ /* 0x000fe4000001ff00 */
[----:B------:R-:W-:Y:S02]  /*6230*/  CS2R R60, SRZ ;  /* 0x00000000003c7805 */ /* 0x000fe4000001ff00 */
[----:B------:R-:W-:Y:S02]  /*6240*/  CS2R R58, SRZ ;  /* 0x00000000003a7805 */ /* 0x000fe4000001ff00 */
[----:B------:R-:W-:Y:S02]  /*6250*/  @P5 SHF.L.U32 R4, R101, 0x1f, RZ ;  /* 0x0000001f65045819 */ /* 0x000fe400000006ff */
[----:B------:R-:W-:Y:S02]  /*6260*/  CS2R R56, SRZ ;  /* 0x0000000000387805 */ /* 0x000fe4000001ff00 */
[----:B------:R-:W-:Y:S02]  /*6270*/  @P2 SEL R0, R5, R0, !P4 ;  /* 0x0000000005002207 */ /* 0x000fe40006000000 */
[----:B------:R-:W-:Y:S01]  /*6280*/  CS2R R54, SRZ ;  /* 0x0000000000367805 */ /* 0x000fe2000001ff00 */
[----:B------:R-:W1:Y:S01]  /*6290*/  @P5 SYNCS.PHASECHK.TRANS64.TRYWAIT P1, [UR48+0x90], R4 ;  /* 0x00009004ff0055a7 */ /* 0x000e620008021130 */
[----:B------:R-:W-:Y:S02]  /*62a0*/  CS2R R52, SRZ ;  /* 0x0000000000347805 */ /* 0x000fe4000001ff00 */
[----:B------:R-:W-:Y:S02]  /*62b0*/  LOP3.LUT R0, R0, 0x1, RZ, 0xc0, !PT ;  /* 0x0000000100007812 */ /* 0x000fe400078ec0ff */
[----:B------:R-:W-:Y:S01]  /*62c0*/  CS2R R50, SRZ ;  /* 0x0000000000327805 */ /* 0x000fe2000001ff00 */
[----:B------:R-:W-:Y:S01]  /*62d0*/  IMAD.MOV.U32 R49, RZ, RZ, RZ ;  /* 0x000000ffff317224 */ /* 0x000fe200078e00ff */
[----:B------:R-:W-:Y:S01]  /*62e0*/  ISETP.NE.U32.AND P2, PT, R0, 0x1, PT ;  /* 0x000000010000780c */ /* 0x000fe20003f45070 */
[----:B------:R-:W-:Y:S03]  /*62f0*/  IMAD.MOV.U32 R111, RZ, RZ, RZ ;  /* 0x000000ffff6f7224 */ /* 0x000fe600078e00ff */
[----:B------:R-:W-:Y:S01]  /*6300*/  P2R R113, PR, RZ, 0x4 ;  /* 0x00000004ff717803 */ /* 0x000fe20000000000 */
[----:B------:R3:W4:Y:S01]  /*6310*/  SYNCS.PHASECHK.TRANS64.TRYWAIT P0, [R110+URZ+0x100], R3 ;  /* 0x000100036e0075a7 */ /* 0x00072200080011ff */
[----:B-1----:R-:W-:Y:S01]  /*6320*/  @P5 SEL R112, RZ, 0x1, !P1 ;  /* 0x00000001ff705807 */ /* 0x002fe20004800000 */
[----:B---3--:R-:W-:Y:S06]  /*6330*/  @!P5 BRA `(.L_x_103) ;  /* 0x0000000000e8d947 */ /* 0x008fec0003800000 */
[----:B------:R-:W-:Y:S01]  /*6340*/  IMAD.MOV.U32 R49, RZ, RZ, RZ ;  /* 0x000000ffff317224 */ /* 0x000fe200078e00ff */
[----:B------:R-:W-:Y:S01]  /*6350*/  ISETP.NE.AND P1, PT, R112, RZ, PT ;  /* 0x000000ff7000720c */ /* 0x000fe20003f25270 */
[----:B------:R-:W-:Y:S01]  /*6360*/  BSSY B0, `(.L_x_104) ;  /* 0x0000014000007945 */ /* 0x000fe20003800000 */
[----:B------:R-:W-:Y:S02]  /*6370*/  CS2R R50, SRZ ;  /* 0x0000000000327805 */ /* 0x000fe4000001ff00 */
        /* <DEDUP_REMOVED lines=13> */
[----:B------:R-:W-:Y:S01]  /*6450*/  CS2R R78, SRZ ;  /* 0x00000000004e7805 */ /* 0x000fe2000001ff00 */
[----:B------:R-:W-:Y:S06]  /*6460*/  @P1 BRA `(.L_x_105) ;  /* 0x00000000000c1947 */ /* 0x000fec0003800000 */
[----:B------:R-:W-:Y:S04]  /*6470*/  SHF.L.U32 R5, R101, 0x1f, RZ ;  /* 0x0000001f65057819 */ /* 0x000fe800000006ff */
[----:B------:R-:W1:Y:S02]  /*6480*/  SYNCS.PHASECHK.TRANS64.TRYWAIT P1, [UR48+0x90], R5 ;  /* 0x00009005ff0075a7 */ /* 0x000e640008021130 */
[----:B-1----:R-:W-:Y:S05]  /*6490*/  @!P1 BRA `(.L_x_106) ;  /* 0x0000004400549947 */ /* 0x002fea0003800000 */
.L_x_105:
[----:B------:R-:W-:Y:S05]  /*64a0*/  BSYNC B0 ;  /* 0x0000000000007941 */ /* 0x000fea0003800000 */
.L_x_104:
[----:B------:R-:W-:Y:S01]  /*64b0*/  ISETP.NE.AND P1, PT, R113, RZ, PT ;  /* 0x000000ff7100720c */ /* 0x000fe20003f25270 */
[----:B------:R-:W-:Y:S11]  /*64c0*/  HFMA2 R111, -RZ, RZ, 0, 5.9604644775390625e-08 ;  /* 0x00000001ff6f7431 */ /* 0x000ff600000001ff */
[----:B------:R-:W-:Y:S01]  /*64d0*/  @!UPT UIADD3 URZ, UPT, UPT, URZ, URZ, URZ ;  /* 0x000000fffffff290 */ /* 0x000fe2000fffe0ff */
[----:B------:R3:W1:Y:S04]  /*64e0*/  @P1 LDS R80, [R106+0xe00] ;  /* 0x000e00006a501984 */ /* 0x0006680000000800 */
[----:B------:R3:W1:Y:S04]  /*64f0*/  @P1 LDS R49, [R97+UR48+0x200] ;  /* 0x0002003061311984 */ /* 0x0006680008000800 */
[----:B------:R3:W1:Y:S04]  /*6500*/  @P1 LDS R50, [R108+0x200] ;  /* 0x000200006c321984 */ /* 0x0006680000000800 */
[----:B------:R3:W1:Y:S04]  /*6510*/  @P1 LDS R51, [R95] ;  /* 0x000000005f331984 */ /* 0x0006680000000800 */
[----:B------:R3:W1:Y:S04]  /*6520*/  @P1 LDS R52, [R106] ;  /* 0x000000006a341984 */ /* 0x0006680000000800 */
[----:B------:R3:W1:Y:S04]  /*6530*/  @P1 LDS R53, [R97+UR48+0x400] ;  /* 0x0004003061351984 */ /* 0x0006680008000800 */
[----:B------:R3:W1:Y:S04]  /*6540*/  @P1 LDS R54, [R108+0x400] ;  /* 0x000400006c361984 */ /* 0x0006680000000800 */
[----:B------:R3:W1:Y:S04]  /*6550*/  @P1 LDS R55, [R95+0x200] ;  /* 0x000200005f371984 */ /* 0x0006680000000800 */
[----:B------:R3:W1:Y:S04]  /*6560*/  @P1 LDS R56, [R106+0x200] ;  /* 0x000200006a381984 */ /* 0x0006680000000800 */
        /* <DEDUP_REMOVED lines=22> */
[----:B------:R3:W1:Y:S02]  /*66d0*/  @P1 LDS R79, [R95+0xe00] ;  /* 0x000e00005f4f1984 */ /* 0x0006640000000800 */
.L_x_103:
[----:B------:R-:W-:Y:S05]  /*66e0*/  BSYNC B1 ;  /* 0x0000000000017941 */ /* 0x000fea0003800000 */
.L_x_102:
[----:B-1----:R-:W-:Y:S04]  /*66f0*/  SHF.R.U32.HI R5, RZ, 0x15, R47 ;  /* 0x00000015ff057819 */ /* 0x002fe8000001162f */
[----:B------:R-:W-:Y:S01]  /*6700*/  LOP3.LUT P1, RZ, R5, 0x3, R94, 0x48, !PT ;  /* 0x0000000305ff7812 */ /* 0x000fe2000782485e */
[----:B------:R-:W-:Y:S01]  /*6710*/  @!UPT UIADD3 URZ, UPT, UPT, URZ, URZ, URZ ;  /* 0x000000fffffff290 */ /* 0x000fe2000fffe0ff */
[----:B----4-:R-:W-:Y:S11]  /*6720*/  @P0 BRA `(.L_x_107) ;  /* 0x0000000000080947 */ /* 0x010ff60003800000 */
[----:B------:R-:W1:Y:S02]  /*6730*/  SYNCS.PHASECHK.TRANS64.TRYWAIT P0, [R110+URZ+0x100], R3 ;  /* 0x000100036e0075a7 */ /* 0x000e6400080011ff */
[----:B-1----:R-:W-:Y:S05]  /*6740*/  @!P0 BRA `(.L_x_108) ;  /* 0x0000004000c08947 */ /* 0x002fea0003800000 */
.L_x_107:
[----:B------:R-:W-:Y:S05]  /*6750*/  @!P1 BRA `(.L_x_109) ;  /* 0x0000000000409947 */ /* 0x000fea0003800000 */
[----:B------:R-:W4:Y:S01]  /*6760*/  LDCU.64 UR8, c[0x4][0x70] ;  /* 0x01000e00ff0877ac */ /* 0x000f220008000a00 */
[----:B------:R-:W-:Y:S01]  /*6770*/  MOV R15, 0x0 ;  /* 0x00000000000f7802 */ /* 0x000fe20000000f00 */
[----:B------:R-:W-:Y:S02]  /*6780*/  HFMA2 R12, -RZ, RZ, 0, 5.9604644775390625e-08 ;  /* 0x00000001ff0c7431 */ /* 0x000fe400000001ff */
[----:B------:R-:W-:Y:S02]  /*6790*/  IMAD.MOV.U32 R8, RZ, RZ, 0x192 ;  /* 0x00000192ff087424 */ /* 0x000fe400078e00ff */
[----:B------:R-:W-:Y:S01]  /*67a0*/  IMAD.MOV.U32 R13, RZ, RZ, RZ ;  /* 0x000000ffff0d7224 */ /* 0x000fe200078e00ff */
[----:B------:R-:W5:Y:S01]  /*67b0*/  LDCU.64 UR6, c[0x4][0x78] ;  /* 0x01000f00ff0677ac */ /* 0x000f620008000a00 */
[----:B------:R-:W1:Y:S01]  /*67c0*/  LDC.64 R14, c[0x4][R15] ;  /* 0x010000000f0e7b82 */ /* 0x000e620000000a00 */
[----:B------:R-:W2:Y:S01]  /*67d0*/  LDCU.64 UR4, c[0x4][0x10] ;  /* 0x01000200ff0477ac */ /* 0x000ea20008000a00 */
[----:B----4-:R-:W-:Y:S01]  /*67e0*/  MOV R5, UR9 ;  /* 0x0000000900057c02 */ /* 0x010fe20008000f00 */
[----:B------:R-:W-:Y:S01]  /*67f0*/  IMAD.U32 R4, RZ, RZ, UR8 ;  /* 0x00000008ff047e24 */ /* 0x000fe2000f8e00ff */
[----:B-----5:R-:W-:Y:S01]  /*6800*/  MOV R7, UR7 ;  /* 0x0000000700077c02 */ /* 0x020fe20008000f00 */
[----:B------:R-:W-:Y:S01]  /*6810*/  IMAD.U32 R6, RZ, RZ, UR6 ;  /* 0x00000006ff067e24 */ /* 0x000fe2000f8e00ff */
[----:B--2---:R-:W-:Y:S01]  /*6820*/  MOV R11, UR5 ;  /* 0x00000005000b7c02 */ /* 0x004fe20008000f00 */
[----:B------:R-:W-:Y:S02]  /*6830*/  IMAD.U32 R10, RZ, RZ, UR4 ;  /* 0x00000004ff0a7e24 */ /* 0x000fe4000f8e00ff */
[----:B------:R-:W-:Y:S07]  /*6840*/  LEPC R20, `(.L_x_109) ;  /* 0x000000001014794e */ /* 0x000fee0000000000 */
[----:B-1-3--:R-:W-:Y:S05]  /*6850*/  CALL.ABS.NOINC R14 ;  /* 0x000000000e007343 */ /* 0x00afea0003c00000 */
.L_x_109:
[----:B------:R-:W-:Y:S05]  /*6860*/  WARPSYNC.ALL ;  /* 0x0000000000007948 */ /* 0x000fea0003800000 */
[----:B------:R-:W-:Y:S01]  /*6870*/  R2UR UR4, R47 ;  /* 0x000000002f0472ca */ /* 0x000fe200000e0000 */
[----:B------:R-:W-:Y:S01]  /*6880*/  BSSY.RECONVERGENT B0, `(.L_x_110) ;  /* 0x0000083000007945 */ /* 0x000fe20003800200 */
[----:B------:R-:W-:Y:S11]  /*6890*/  ISETP.NE.AND P0, PT, R103, RZ, PT ;  /* 0x000000ff6700720c */ /* 0x000ff60003f05270 */
[----:B------:R-:W2:Y:S02]  /*68a0*/  LDTM.x32 R4, tmem[UR4] ;  /* 0x00000004000479ee */ /* 0x000ea400082c0000 */
[C---:B--2---:R-:W-:Y:S02]  /*68b0*/  IMAD R4, R46.reuse, R4, RZ ;  /* 0x000000042e047224 */ /* 0x044fe400078e02ff */
[----:B------:R-:W-:Y:S02]  /*68c0*/  IMAD R5, R46, R5, RZ ;  /* 0x000000052e057224 */ /* 0x000fe400078e02ff */
[-C--:B------:R-:W-:Y:S02]  /*68d0*/  IMAD R4, R49, R48.reuse, R4 ;  /* 0x0000003031047224 */ /* 0x080fe400078e0204 */
[----:B------:R-:W-:Y:S02]  /*68e0*/  IMAD R5, R50, R48, R5 ;  /* 0x0000003032057224 */ /* 0x000fe400078e0205 */
[C---:B------:R-:W-:Y:S01]  /*68f0*/  IMAD R6, R46.reuse, R6, RZ ;  /* 0x000000062e067224 */ /* 0x040fe200078e02ff */
[----:B------:R2:W-:Y:S01]  /*6900*/  STS [R97+UR48+0x200], R4 ;  /* 0x0002000461007988 */ /* 0x0005e20008000830 */
[----:B------:R-:W-:Y:S02]  /*6910*/  IMAD R7, R46, R7, RZ ;  /* 0x000000072e077224 */ /* 0x000fe400078e02ff */
[-C--:B------:R-:W-:Y:S01]  /*6920*/  IMAD R6, R51, R48.reuse, R6 ;  /* 0x0000003033067224 */ /* 0x080fe200078e0206 */
[----:B------:R2:W-:Y:S01]  /*6930*/  STS [R108+0x200], R5 ;  /* 0x000200056c007388 */ /* 0x0005e20000000800 */
[----:B------:R-:W-:Y:S02]  /*6940*/  IMAD R7, R52, R48, R7 ;  /* 0x0000003034077224 */ /* 0x000fe400078e0207 */
[C---:B------:R-:W-:Y:S01]  /*6950*/  IMAD R8, R46.reuse, R8, RZ ;  /* 0x000000082e087224 */ /* 0x040fe200078e02ff */
[----:B------:R2:W-:Y:S01]  /*6960*/  STS [R95], R6 ;  /* 0x000000065f007388 */ /* 0x0005e20000000800 */
[----:B------:R-:W-:Y:S02]  /*6970*/  IMAD R9, R46, R9, RZ ;  /* 0x000000092e097224 */ /* 0x000fe400078e02ff */
[-C--:B------:R-:W-:Y:S01]  /*6980*/  IMAD R8, R53, R48.reuse, R8 ;  /* 0x0000003035087224 */ /* 0x080fe200078e0208 */
[----:B------:R2:W-:Y:S01]  /*6990*/  STS [R106], R7 ;  /* 0x000000076a007388 */ /* 0x0005e20000000800 */
        /* <DEDUP_REMOVED lines=8> */
[----:B------:R2:W-:Y:S01]  /*6a20*/  STS [R95+0x200], R10 ;  /* 0x0002000a5f007388 */ /* 0x0005e20000000800 */
[----:B------:R-:W-:Y:S02]  /*6a30*/  IMAD R13, R46, R13, RZ ;  /* 0x0000000d2e0d7224 */ /* 0x000fe400078e02ff */
[-C--:B------:R-:W-:Y:S01]  /*6a40*/  IMAD R12, R57, R48.reuse, R12 ;  /* 0x00000030390c7224 */ /* 0x080fe200078e020c */
[----:B------:R2:W-:Y:S01]  /*6a50*/  STS [R106+0x200], R11 ;  /* 0x0002000b6a007388 */ /* 0x0005e20000000800 */
        /* <DEDUP_REMOVED lines=66> */
[----:B------:R-:W-:Y:S03]  /*6e80*/  IMAD R35, R80, R48, R35 ;  /* 0x0000003050237224 */ /* 0x000fe600078e0223 */
[----:B------:R2:W-:Y:S04]  /*6e90*/  STS [R95+0xe00], R34 ;  /* 0x000e00225f007388 */ /* 0x0005e80000000800 */
[----:B------:R2:W-:Y:S01]  /*6ea0*/  STS [R106+0xe00], R35 ;  /* 0x000e00236a007388 */ /* 0x0005e20000000800 */
[----:B------:R-:W-:Y:S01]  /*6eb0*/  @!PT LDS RZ, [RZ] ;  /* 0x00000000fffff984 */ /* 0x000fe20000000800 */
[----:B------:R-:W-:Y:S01]  /*6ec0*/  @!PT LDS RZ, [RZ] ;  /* 0x00000000fffff984 */ /* 0x000fe20000000800 */
[----:B------:R-:W-:Y:S01]  /*6ed0*/  @!PT LDS RZ, [RZ] ;  /* 0x00000000fffff984 */ /* 0x000fe20000000800 */
[----:B------:R-:W-:Y:S01]  /*6ee0*/  @!PT LDS RZ, [RZ] ;  /* 0x00000000fffff984 */ /* 0x000fe20000000800 */
[----:B------:R4:W-:Y:S06]  /*6ef0*/  MEMBAR.ALL.CTA ;  /* 0x0000000000007992 */ /* 0x0009ec0000008000 */
[----:B----4-:R-:W4:Y:S02]  /*6f00*/  FENCE.VIEW.ASYNC.S ;  /* 0x00000000000073c6 */ /* 0x010f240000000000 */
[----:B----4-:R-:W-:Y:S06]  /*6f10*/  BAR.SYNC.DEFER_BLOCKING 0x1, 0x80 ;  /* 0x0042000000007b1d */ /* 0x010fec0000010000 */
[----:B------:R-:W-:Y:S05]  /*6f20*/  @P0 BRA `(.L_x_111) ;  /* 0x0000000000600947 */ /* 0x000fea0003800000 */
[----:B------:R-:W-:Y:S02]  /*6f30*/  UIADD3 UR4, UPT, UPT, UR48, 0x200, URZ ;  /* 0x0000020030047890 */ /* 0x000fe4000fffe0ff */
[----:B------:R-:W-:Y:S01]  /*6f40*/  UIADD3 UR16, UP0, UPT, UR52, 0x880, URZ ;  /* 0x0000088034107890 */ /* 0x000fe2000ff1e0ff */
[----:B------:R-:W-:Y:S01]  /*6f50*/  UMOV UR43, UR36 ;  /* 0x00000024002b7c82 */ /* 0x000fe20008000000 */
[----:B------:R-:W-:Y:S02]  /*6f60*/  UIADD3 UR13, UPT, UPT, UR41, 0x20, URZ ;  /* 0x00000020290d7890 */ /* 0x000fe4000fffe0ff */
[----:B------:R-:W-:Y:S01]  /*6f70*/  MOV R96, UR4 ;  /* 0x0000000400607c02 */ /* 0x000fe20008000f00 */
[----:B------:R-:W-:Y:S02]  /*6f80*/  UIADD3.X UR17, UPT, UPT, URZ, UR53, URZ, UP0, !UPT ;  /* 0x00000035ff117290 */ /* 0x000fe400087fe4ff */
[----:B------:R-:W-:Y:S01]  /*6f90*/  UIADD3 UR12, UPT, UPT, UR48, 0x1200, URZ ;  /* 0x00001200300c7890 */ /* 0x000fe2000fffe0ff */
[----:B------:R-:W-:Y:S01]  /*6fa0*/  R2UR UR40, R96 ;  /* 0x00000000602872ca */ /* 0x000fe200000e0000 */
[----:B------:R-:W-:Y:S01]  /*6fb0*/  UMOV UR14, UR42 ;  /* 0x0000002a000e7c82 */ /* 0x000fe20008000000 */
[----:B------:R-:W-:Y:S01]  /*6fc0*/  UMOV UR15, UR36 ;  /* 0x00000024000f7c82 */ /* 0x000fe20008000000 */
[----:B------:R-:W-:Y:S02]  /*6fd0*/  UIADD3 UR9, UPT, UPT, UR41, 0x40, URZ ;  /* 0x0000004029097890 */ /* 0x000fe4000fffe0ff */
[----:B------:R-:W-:Y:S01]  /*6fe0*/  UIADD3 UR8, UPT, UPT, UR48, 0x2200, URZ ;  /* 0x0000220030087890 */ /* 0x000fe2000fffe0ff */
[----:B------:R-:W-:Y:S01]  /*6ff0*/  UMOV UR10, UR42 ;  /* 0x0000002a000a7c82 */ /* 0x000fe20008000000 */
[----:B------:R-:W-:Y:S01]  /*7000*/  UMOV UR11, UR36 ;  /* 0x00000024000b7c82 */ /* 0x000fe20008000000 */
[----:B------:R-:W-:Y:S02]  /*7010*/  UIADD3 UR5, UPT, UPT, UR41, 0x60, URZ ;  /* 0x0000006029057890 */ /* 0x000fe4000fffe0ff */
[----:B------:R-:W-:Y:S03]  /*7020*/  UIADD3 UR4, UPT, UPT, UR48, 0x3200, URZ ;  /* 0x0000320030047890 */ /* 0x000fe6000fffe0ff */
[----:B------:R4:W-:Y:S01]  /*7030*/  UTMASTG.3D [UR40], [UR16] ;  /* 0x00000028100073b5 */ /* 0x0009e20008010000 */
[----:B------:R-:W-:Y:S01]  /*7040*/  UMOV UR6, UR42 ;  /* 0x0000002a00067c82 */ /* 0x000fe20008000000 */
[----:B------:R-:W-:Y:S01]  /*7050*/  UMOV UR7, UR36 ;  /* 0x0000002400077c82 */ /* 0x000fe20008000000 */
[----:B------:R4:W-:Y:S01]  /*7060*/  UTMASTG.3D [UR12], [UR16] ;  /* 0x0000000c100073b5 */ /* 0x0009e20008010000 */
[----:B------:R4:W-:Y:S02]  /*7070*/  UTMASTG.3D [UR8], [UR16] ;  /* 0x00000008100073b5 */ /* 0x0009e40008010000 */
[----:B------:R4:W-:Y:S01]  /*7080*/  UTMASTG.3D [UR4], [UR16] ;  /* 0x00000004100073b5 */ /* 0x0009e20008010000 */
[----:B------:R0:W-:Y:S01]  /*7090*/  UTMACMDFLUSH ;  /* 0x00000000000079b7 */ /* 0x0001e20000000000 */
[----:B----4-:R-:W-:Y:S04]  /*70a0*/  DEPBAR.LE SB0, 0x1 ;  /* 0x000080400000791a */ /* 0x010fe80000000000 */
.L_x_111:
[----:B------:R-:W-:Y:S05]  /*70b0*/  BSYNC.RECONVERGENT B0 ;  /* 0x0000000000007941 */ /* 0x000fea0003800200 */
.L_x_110:
[----:B------:R-:W-:Y:S01]  /*70c0*/  BAR.SYNC.DEFER_BLOCKING 0x1, 0x80 ;  /* 0x0042000000007b1d */ /* 0x000fe20000010000 */
[----:B------:R-:W-:Y:S01]  /*70d0*/  ISETP.NE.AND P1, PT, R109, RZ, PT ;  /* 0x000000ff6d00720c */ /* 0x000fe20003f25270 */
[----:B------:R-:W-:Y:S01]  /*70e0*/  UISETP.NE.AND UP0, UPT, UR49, URZ, UPT ;  /* 0x000000ff3100728c */ /* 0x000fe2000bf05270 */
[----:B-1----:R-:W-:Y:S11]  /*70f0*/  LEA R3, R111, UR48, 0x3 ;  /* 0x000000306f037c11 */ /* 0x002ff6000f8e18ff */
[----:B--2---:R-:W-:Y:S01]  /*7100*/  @P1 SHF.L.U32 R4, R101, 0x1f, RZ ;  /* 0x0000001f65041819 */ /* 0x004fe200000006ff */
[----:B------:R-:W-:Y:S06]  /*7110*/  BRA.U !UP0, `(.L_x_112) ;  /* 0x0000000108247547 */ /* 0x000fec000b800000 */
[----:B------:R-:W-:Y:S01]  /*7120*/  IMAD.U32 R5, RZ, RZ, UR51 ;  /* 0x00000033ff057e24 */ /* 0x000fe2000f8e00ff */
[----:B------:R-:W-:Y:S01]  /*7130*/  MOV R0, UR37 ;  /* 0x0000002500007c02 */ /* 0x000fe20008000f00 */
[----:B------:R-:W-:Y:S03]  /*7140*/  UIADD3 UR51, UPT, UPT, UR51, 0x1, URZ ;  /* 0x0000000133337890 */ /* 0x000fe6000fffe0ff */
[----:B------:R-:W-:Y:S01]  /*7150*/  @P1 LEA R5, R5, UR48, 0x3 ;  /* 0x0000003005051c11 */ /* 0x000fe2000f8e18ff */
[----:B------:R-:W-:Y:S04]  /*7160*/  UISETP.NE.AND UP0, UPT, UR51, 0x4, UPT ;  /* 0x000000043300788c */ /* 0x000fe8000bf05270 */
[----:B------:R-:W-:Y:S01]  /*7170*/  @P1 VIADD R5, R5, 0xb0 ;  /* 0x000000b005051836 */ /* 0x000fe20000000000 */
[----:B------:R-:W-:Y:S04]  /*7180*/  USEL UR51, UR51, URZ, UP0 ;  /* 0x000000ff33337287 */ /* 0x000fe80008000000 */
[----:B------:R-:W-:Y:S04]  /*7190*/  @P1 PRMT R0, R0, 0x654, R5 ;  /* 0x0000065400001816 */ /* 0x000fe80000000005 */
[----:B------:R1:W-:Y:S04]  /*71a0*/  @P1 SYNCS.ARRIVE.TRANS64.RED.A1T0 RZ, [R0+URZ], RZ ;  /* 0x000000ff00ff19a7 */ /* 0x0003e800081004ff */
.L_x_112:
[----:B------:R-:W2:Y:S01]  /*71b0*/  @P1 SYNCS.PHASECHK.TRANS64.TRYWAIT P0, [R3+URZ+0x90], R4 ;  /* 0x00009004030015a7 */ /* 0x000ea200080011ff */
[----:B------:R-:W-:Y:S01]  /*71c0*/  BSSY B1, `(.L_x_113) ;  /* 0x0000033000017945 */ /* 0x000fe20003800000 */
[----:B--2---:R-:W-:Y:S03]  /*71d0*/  @P1 SEL R112, RZ, 0x1, !P0 ;  /* 0x00000001ff701807 */ /* 0x004fe60004000000 */
[----:B------:R-:W-:Y:S05]  /*71e0*/  @!P1 BRA `(.L_x_114) ;  /* 0x0000000000c09947 */ /* 0x000fea0003800000 */
[----:B------:R-:W-:Y:S01]  /*71f0*/  ISETP.NE.AND P0, PT, R112, RZ, PT ;  /* 0x000000ff7000720c */ /* 0x000fe20003f05270 */
[----:B------:R-:W-:Y:S01]  /*7200*/  BSSY B0, `(.L_x_115) ;  /* 0x0000009000007945 */ /* 0x000fe20003800000 */
[----:B------:R-:W-:Y:S11]  /*7210*/  ISETP.NE.AND P1, PT, R113, RZ, PT ;  /* 0x000000ff7100720c */ /* 0x000ff60003f25270 */
[----:B------:R-:W-:Y:S02]  /*7220*/  @!UPT UIADD3 URZ, UPT, UPT, URZ, URZ, URZ ;  /* 0x000000fffffff290 */ /* 0x000fe4000fffe0ff */
[C---:B------:R-:W-:Y:S02]  /*7230*/  @P1 IMAD R5, R111.reuse, 0x4000, R91 ;  /* 0x000040006f051824 */ /* 0x040fe400078e025b */
[----:B------:R-:W-:Y:S01]  /*7240*/  @P1 IMAD R4, R111, 0x4000, R108 ;  /* 0x000040006f041824 */ /* 0x000fe200078e026c */
[----:B------:R-:W-:Y:S06]  /*7250*/  @P0 BRA `(.L_x_116) ;  /* 0x00000000000c0947 */ /* 0x000fec0003800000 */
[----:B-1----:R-:W-:Y:S04]  /*7260*/  SHF.L.U32 R0, R101, 0x1f, RZ ;  /* 0x0000001f65007819 */ /* 0x002fe800000006ff */
[----:B------:R-:W1:Y:S02]  /*7270*/  SYNCS.PHASECHK.TRANS64.TRYWAIT P0, [R3+URZ+0x90], R0 ;  /* 0x00009000030075a7 */ /* 0x000e6400080011ff */
[----:B-1----:R-:W-:Y:S05]  /*7280*/  @!P0 BRA `(.L_x_117) ;  /* 0x0000003800048947 */ /* 0x002fea0003800000 */
.L_x_116:
[----:B------:R-:W-:Y:S05]  /*7290*/  BSYNC B0 ;  /* 0x0000000000007941 */ /* 0x000fea0003800000 */
.L_x_115:
[----:B------:R-:W-:Y:S11]  /*72a0*/  ISETP.NE.AND P0, PT, R113, RZ, PT ;  /* 0x000000ff7100720c */ /* 0x000ff60003f05270 */
[----:B------:R-:W-:Y:S02]  /*72b0*/  @!UPT UIADD3 URZ, UPT, UPT, URZ, URZ, URZ ;  /* 0x000000fffffff290 */ /* 0x000fe4000fffe0ff */
[----:B------:R2:W4:Y:S01]  /*72c0*/  @P0 LDS R49, [R5+0x200] ;  /* 0x0002000005310984 */ /* 0x0005220000000800 */
[C---:B-1----:R-:W-:Y:S01]  /*72d0*/  @P0 IMAD R0, R111.reuse, 0x4000, R95 ;  /* 0x000040006f000824 */ /* 0x042fe200078e025f */
[C---:B------:R-:W-:Y:S01]  /*72e0*/  @P0 LEA R3, R111.reuse, R106, 0xe ;  /* 0x0000006a6f030211 */ /* 0x040fe200078e70ff */
[----:B------:R-:W-:Y:S01]  /*72f0*/  VIADD R111, R111, 0x1 ;  /* 0x000000016f6f7836 */ /* 0x000fe20000000000 */
[----:B------:R2:W1:Y:S04]  /*7300*/  @P0 LDS R53, [R5+0x400] ;  /* 0x0004000005350984 */ /* 0x0004680000000800 */
        /* <DEDUP_REMOVED lines=14> */
[----:B------:R2:W1:Y:S04]  /*73f0*/  @P0 LDS R51, [R0] ;  /* 0x0000000000330984 */ /* 0x0004680000000800 */
        /* <DEDUP_REMOVED lines=14> */
[----:B----4-:R2:W1:Y:S02]  /*74e0*/  @P0 LDS R80, [R3+0xe00] ;  /* 0x000e000003500984 */ /* 0x0104640000000800 */
.L_x_114:
[----:B------:R-:W-:Y:S05]  /*74f0*/  BSYNC B1 ;  /* 0x0000000000017941 */ /* 0x000fea0003800000 */
.L_x_113:
[----:B--2---:R-:W-:Y:S05]  /*7500*/  VIADD R3, R47, 0x20 ;  /* 0x000000202f037836 */ /* 0x004fea0000000000 */
[----:B------:R-:W-:Y:S04]  /*7510*/  SHF.R.U32.HI R3, RZ, 0x15, R3 ;  /* 0x00000015ff037819 */ /* 0x000fe80000011603 */
[----:B------:R-:W-:Y:S11]  /*7520*/  LOP3.LUT P0, RZ, R3, 0x3, R94, 0x48, !PT ;  /* 0x0000000303ff7812 */ /* 0x000ff6000780485e */
[----:B------:R-:W-:Y:S02]  /*7530*/  @!UPT UIADD3 URZ, UPT, UPT, URZ, URZ, URZ ;  /* 0x000000fffffff290 */ /* 0x000fe4000fffe0ff */
[----:B------:R-:W-:Y:S05]  /*7540*/  @!P0 BRA `(.L_x_118) ;  /* 0x0000000000408947 */ /* 0x000fea0003800000 */
[----:B------:R-:W2:Y:S01]  /*7550*/  LDCU.64 UR8, c[0x4][0x70] ;  /* 0x01000e00ff0877ac */ /* 0x000ea20008000a00 */
[----:B------:R-:W-:Y:S01]  /*7560*/  MOV R15, 0x0 ;  /* 0x00000000000f7802 */ /* 0x000fe20000000f00 */
[----:B------:R-:W-:Y:S02]  /*7570*/  HFMA2 R12, -RZ, RZ, 0, 5.9604644775390625e-08 ;  /* 0x00000001ff0c7431 */ /* 0x000fe400000001ff */
[----:B------:R-:W-:Y:S02]  /*7580*/  IMAD.MOV.U32 R8, RZ, RZ, 0x192 ;  /* 0x00000192ff087424 */ /* 0x000fe400078e00ff */
[----:B------:R-:W-:Y:S01]  /*7590*/  IMAD.MOV.U32 R13, RZ, RZ, RZ ;  /* 0x000000ffff0d7224 */ /* 0x000fe200078e00ff */
[----:B------:R-:W4:Y:S01]  /*75a0*/  LDCU.64 UR6, c[0x4][0x78] ;  /* 0x01000f00ff0677ac */ /* 0x000f220008000a00 */
[----:B------:R-:W1:Y:S01]  /*75b0*/  LDC.64 R14, c[0x4][R15] ;  /* 0x010000000f0e7b82 */ /* 0x000e620000000a00 */
[----:B------:R-:W5:Y:S01]  /*75c0*/  LDCU.64 UR4, c[0x4][0x10] ;  /* 0x01000200ff0477ac */ /* 0x000f620008000a00 */
[----:B--2---:R-:W-:Y:S01]  /*75d0*/  MOV R5, UR9 ;  /* 0x0000000900057c02 */ /* 0x004fe20008000f00 */
[----:B------:R-:W-:Y:S01]  /*75e0*/  IMAD.U32 R4, RZ, RZ, UR8 ;  /* 0x00000008ff047e24 */ /* 0x000fe2000f8e00ff */
[----:B----4-:R-:W-:Y:S01]  /*75f0*/  MOV R7, UR7 ;  /* 0x0000000700077c02 */ /* 0x010fe20008000f00 */
[----:B------:R-:W-:Y:S01]  /*7600*/  IMAD.U32 R6, RZ, RZ, UR6 ;  /* 0x00000006ff067e24 */ /* 0x000fe2000f8e00ff */
[----:B-----5:R-:W-:Y:S01]  /*7610*/  MOV R11, UR5 ;  /* 0x00000005000b7c02 */ /* 0x020fe20008000f00 */
[----:B------:R-:W-:Y:S02]  /*7620*/  IMAD.U32 R10, RZ, RZ, UR4 ;  /* 0x00000004ff0a7e24 */ /* 0x000fe4000f8e00ff */
[----:B------:R-:W-:Y:S07]  /*7630*/  LEPC R20, `(.L_x_118) ;  /* 0x000000001014794e */ /* 0x000fee0000000000 */
[----:B-1-3--:R-:W-:Y:S05]  /*7640*/  CALL.ABS.NOINC R14 ;  /* 0x000000000e007343 */ /* 0x00afea0003c00000 */
.L_x_118:
[----:B------:R-:W-:Y:S05]  /*7650*/  WARPSYNC.ALL ;  /* 0x0000000000007948 */ /* 0x000fea0003800000 */
[----:B------:R-:W-:Y:S01]  /*7660*/  R2UR UR4, R47 ;  /* 0x000000002f0472ca */ /* 0x000fe200000e0000 */
[----:B------:R-:W-:Y:S01]  /*7670*/  BSSY.RECONVERGENT B0, `(.L_x_119) ;  /* 0x000008b000007945 */ /* 0x000fe20003800200 */
[----:B------:R-:W-:Y:S02]  /*7680*/  ISETP.NE.AND P6, PT, R109, RZ, PT ;  /* 0x000000ff6d00720c */ /* 0x000fe40003fc5270 */
[----:B------:R-:W-:Y:S02]  /*7690*/  ISETP.NE.AND P0, PT, R103, RZ, PT ;  /* 0x000000ff6700720c */ /* 0x000fe40003f05270 */
[----:B------:R-:W-:Y:S02]  /*76a0*/  MOV R3, UR51 ;  /* 0x0000003300037c02 */ /* 0x000fe40008000f00 */
[----:B-1----:R-:W-:Y:S05]  /*76b0*/  MOV R0, UR37 ;  /* 0x0000002500007c02 */ /* 0x002fea0008000f00 */
[----:B------:R-:W1:Y:S02]  /*76c0*/  LDTM.x32 R4, tmem[UR4+0x20] ;  /* 0x00002004000479ee */ /* 0x000e6400082c0000 */
[----:B------:R-:W-:Y:S02]  /*76d0*/  @P6 LEA R3, R3, UR48, 0x3 ;  /* 0x0000003003036c11 */ /* 0x000fe4000f8e18ff */
[----:B------:R-:W-:Y:S02]  /*76e0*/  @P6 SHF.L.U32 R114, R101, 0x1f, RZ ;  /* 0x0000001f65726819 */ /* 0x000fe400000006ff */
[----:B------:R-:W-:Y:S04]  /*76f0*/  @P6 IADD3 R3, PT, PT, R3, 0xb0, RZ ;  /* 0x000000b003036810 */ /* 0x000fe80007ffe0ff */
[----:B------:R-:W-:Y:S02]  /*7700*/  @P6 PRMT R0, R0, 0x654, R3 ;  /* 0x0000065400006816 */ /* 0x000fe40000000003 */
[----:B------:R-:W-:Y:S01]  /*7710*/  LEA R3, R111, UR48, 0x3 ;  /* 0x000000306f037c11 */ /* 0x000fe2000f8e18ff */
[C---:B-1----:R-:W-:Y:S02]  /*7720*/  IMAD R4, R46.reuse, R4, RZ ;  /* 0x000000042e047224 */ /* 0x042fe400078e02ff */
        /* <DEDUP_REMOVED lines=100> */
[----:B--2---:R-:W2:Y:S02]  /*7d70*/  FENCE.VIEW.ASYNC.S ;  /* 0x00000000000073c6 */ /* 0x004ea40000000000 */
[----:B--2---:R-:W-:Y:S06]  /*7d80*/  BAR.SYNC.DEFER_BLOCKING 0x1, 0x80 ;  /* 0x0042000000007b1d */ /* 0x004fec0000010000 */
[----:B------:R-:W-:Y:S05]  /*7d90*/  @P0 BRA `(.L_x_120) ;  /* 0x0000000000600947 */ /* 0x000fea0003800000 */
[----:B------:R-:W-:Y:S02]  /*7da0*/  UIADD3 UR20, UP0, UPT, UR52, 0x880, URZ ;  /* 0x0000088034147890 */ /* 0x000fe4000ff1e0ff */
[----:B------:R-:W-:Y:S02]  /*7db0*/  UIADD3 UR14, UPT, UPT, UR42, 0x20, URZ ;  /* 0x000000202a0e7890 */ /* 0x000fe4000fffe0ff */
[----:B------:R-:W-:Y:S02]  /*7dc0*/  UIADD3 UR12, UPT, UPT, UR48, 0x4200, URZ ;  /* 0x00004200300c7890 */ /* 0x000fe4000fffe0ff */
[----:B------:R-:W-:Y:S01]  /*7dd0*/  UIADD3.X UR21, UPT, UPT, URZ, UR53, URZ, UP0, !UPT ;  /* 0x00000035ff157290 */ /* 0x000fe200087fe4ff */
[----:B------:R-:W-:Y:S01]  /*7de0*/  UMOV UR13, UR41 ;  /* 0x00000029000d7c82 */ /* 0x000fe20008000000 */
[----:B------:R-:W-:Y:S01]  /*7df0*/  UMOV UR15, UR36 ;  /* 0x00000024000f7c82 */ /* 0x000fe20008000000 */
[----:B------:R-:W-:Y:S02]  /*7e00*/  UIADD3 UR17, UPT, UPT, UR41, 0x20, URZ ;  /* 0x0000002029117890 */ /* 0x000fe4000fffe0ff */
[----:B------:R-:W-:Y:S01]  /*7e10*/  UIADD3 UR16, UPT, UPT, UR48, 0x5200, URZ ;  /* 0x0000520030107890 */ /* 0x000fe2000fffe0ff */
[----:B------:R-:W-:Y:S03]  /*7e20*/  UMOV UR19, UR36 ;  /* 0x0000002400137c82 */ /* 0x000fe60008000000 */
[----:B------:R2:W-:Y:S01]  /*7e30*/  UTMASTG.3D [UR12], [UR20] ;  /* 0x0000000c140073b5 */ /* 0x0005e20008010000 */
[----:B------:R-:W-:Y:S01]  /*7e40*/  UMOV UR18, UR14 ;  /* 0x0000000e00127c82 */ /* 0x000fe20008000000 */
[----:B------:R-:W-:Y:S02]  /*7e50*/  UIADD3 UR9, UPT, UPT, UR41, 0x40, URZ ;  /* 0x0000004029097890 */ /* 0x000fe4000fffe0ff */
[----:B------:R-:W-:Y:S01]  /*7e60*/  UIADD3 UR8, UPT, UPT, UR48, 0x6200, URZ ;  /* 0x0000620030087890 */ /* 0x000fe2000fffe0ff */
[----:B------:R-:W-:Y:S01]  /*7e70*/  UMOV UR11, UR36 ;  /* 0x00000024000b7c82 */ /* 0x000fe20008000000 */
[----:B------:R-:W-:Y:S01]  /*7e80*/  UMOV UR10, UR14 ;  /* 0x0000000e000a7c82 */ /* 0x000fe20008000000 */
[----:B------:R2:W-:Y:S01]  /*7e90*/  UTMASTG.3D [UR16], [UR20] ;  /* 0x00000010140073b5 */ /* 0x0005e20008010000 */
[----:B------:R-:W-:Y:S02]  /*7ea0*/  UIADD3 UR5, UPT, UPT, UR41, 0x60, URZ ;  /* 0x0000006029057890 */ /* 0x000fe4000fffe0ff */
[----:B------:R-:W-:Y:S01]  /*7eb0*/  UIADD3 UR4, UPT, UPT, UR48, 0x7200, URZ ;  /* 0x0000720030047890 */ /* 0x000fe2000fffe0ff */
[----:B------:R-:W-:Y:S01]  /*7ec0*/  UMOV UR7, UR36 ;  /* 0x0000002400077c82 */ /* 0x000fe20008000000 */
[----:B------:R-:W-:Y:S01]  /*7ed0*/  UMOV UR6, UR14 ;  /* 0x0000000e00067c82 */ /* 0x000fe20008000000 */
[----:B------:R2:W-:Y:S06]  /*7ee0*/  UTMASTG.3D [UR8], [UR20] ;  /* 0x00000008140073b5 */ /* 0x0005ec0008010000 */
[----:B------:R2:W-:Y:S01]  /*7ef0*/  UTMASTG.3D [UR4], [UR20] ;  /* 0x00000004140073b5 */ /* 0x0005e20008010000 */
[----:B------:R0:W-:Y:S01]  /*7f00*/  UTMACMDFLUSH ;  /* 0x00000000000079b7 */ /* 0x0001e20000000000 */
[----:B--2---:R-:W-:Y:S04]  /*7f10*/  DEPBAR.LE SB0, 0x1 ;  /* 0x000080400000791a */ /* 0x004fe80000000000 */
.L_x_120:
[----:B------:R-:W-:Y:S05]  /*7f20*/  BSYNC.RECONVERGENT B0 ;  /* 0x0000000000007941 */ /* 0x000fea0003800200 */
.L_x_119:
[----:B------:R-:W-:Y:S01]  /*7f30*/  BAR.SYNC.DEFER_BLOCKING 0x1, 0x80 ;  /* 0x0042000000007b1d */ /* 0x000fe20000010000 */
[----:B------:R-:W-:Y:S04]  /*7f40*/  UIADD3 UR40, UPT, UPT, UR51, 0x1, URZ ;  /* 0x0000000133287890 */ /* 0x000fe8000fffe0ff */
[----:B------:R-:W-:Y:S04]  /*7f50*/  UISETP.NE.AND UP0, UPT, UR40, 0x4, UPT ;  /* 0x000000042800788c */ /* 0x000fe8000bf05270 */
[----:B------:R-:W-:Y:S01]  /*7f60*/  USEL UR40, UR40, URZ, UP0 ;  /* 0x000000ff28287287 */ /* 0x000fe20008000000 */
[----:B------:R2:W-:Y:S01]  /*7f70*/  @P6 SYNCS.ARRIVE.TRANS64.RED.A1T0 RZ, [R0+URZ], RZ ;  /* 0x000000ff00ff69a7 */ /* 0x0005e200081004ff */
[----:B------:R-:W-:Y:S01]  /*7f80*/  BSSY B1, `(.L_x_121) ;  /* 0x0000034000017945 */ /* 0x000fe20003800000 */
[----:B------:R-:W4:Y:S02]  /*7f90*/  @P6 SYNCS.PHASECHK.TRANS64.TRYWAIT P0, [R3+URZ+0x90], R114 ;  /* 0x00009072030065a7 */ /* 0x000f2400080011ff */
[----:B----4-:R-:W-:Y:S01]  /*7fa0*/  @P6 SEL R112, RZ, 0x1, !P0 ;  /* 0x00000001ff706807 */ /* 0x010fe20004000000 */
[----:B--2---:R-:W-:Y:S06]  /*7fb0*/  @!P6 BRA `(.L_x_122) ;  /* 0x0000000000c0e947 */ /* 0x004fec0003800000 */
[----:B------:R-:W-:Y:S01]  /*7fc0*/  ISETP.NE.AND P0, PT, R112, RZ, PT ;  /* 0x000000ff7000720c */ /* 0x000fe20003f05270 */
[----:B------:R-:W-:Y:S01]  /*7fd0*/  BSSY B0, `(.L_x_123) ;  /* 0x0000009000007945 */ /* 0x000fe20003800000 */
[----:B------:R-:W-:Y:S11]  /*7fe0*/  ISETP.NE.AND P1, PT, R113, RZ, PT ;  /* 0x000000ff7100720c */ /* 0x000ff60003f25270 */
[----:B------:R-:W-:Y:S02]  /*7ff0*/  @!UPT UIADD3 URZ, UPT, UPT, URZ, URZ, URZ ;  /* 0x000000fffffff290 */ /* 0x000fe4000fffe0ff */
[C---:B-1----:R-:W-:Y:S02]  /*8000*/  @P1 IMAD R4, R111.reuse, 0x4000, R91 ;  /* 0x000040006f041824 */ /* 0x042fe400078e025b */
[----:B------:R-:W-:Y:S01]  /*8010*/  @P1 IMAD R0, R111, 0x4000, R108 ;  /* 0x000040006f001824 */ /* 0x000fe200078e026c */
[----:B------:R-:W-:Y:S06]  /*8020*/  @P0 BRA `(.L_x_124) ;  /* 0x00000000000c0947 */ /* 0x000fec0003800000 */
[----:B------:R-:W-:Y:S04]  /*8030*/  SHF.L.U32 R6, R101, 0x1f, RZ ;  /* 0x0000001f65067819 */ /* 0x000fe800000006ff */
[----:B------:R-:W1:Y:S02]  /*8040*/  SYNCS.PHASECHK.TRANS64.TRYWAIT P0, [R3+URZ+0x90], R6 ;  /* 0x00009006030075a7 */ /* 0x000e6400080011ff */
[----:B-1----:R-:W-:Y:S05]  /*8050*/  @!P0 BRA `(.L_x_125) ;  /* 0x0000002800a48947 */ /* 0x002fea0003800000 */
.L_x_124:
[----:B------:R-:W-:Y:S05]  /*8060*/  BSYNC B0 ;  /* 0x0000000000007941 */ /* 0x000fea0003800000 */
.L_x_123:
        /* <DEDUP_REMOVED lines=37> */
.L_x_122:
[----:B------:R-:W-:Y:S05]  /*82c0*/  BSYNC B1 ;  /* 0x0000000000017941 */ /* 0x000fea0003800000 */
.L_x_121:
[----:B--2---:R-:W-:Y:S05]  /*82d0*/  VIADD R3, R47, 0x40 ;  /* 0x000000402f037836 */ /* 0x004fea0000000000 */
[----:B------:R-:W-:Y:S04]  /*82e0*/  SHF.R.U32.HI R3, RZ, 0x15, R3 ;  /* 0x00000015ff037819 */ /* 0x000fe80000011603 */
[----:B------:R-:W-:Y:S11]  /*82f0*/  LOP3.LUT P0, RZ, R3, 0x3, R94, 0x48, !PT ;  /* 0x0000000303ff7812 */ /* 0x000ff6000780485e */
[----:B------:R-:W-:Y:S02]  /*8300*/  @!UPT UIADD3 URZ, UPT, UPT, URZ, URZ, URZ ;  /* 0x000000fffffff290 */ /* 0x000fe4000fffe0ff */
[----:B------:R-:W-:Y:S05]  /*8310*/  @!P0 BRA `(.L_x_126) ;  /* 0x0000000000408947 */ /* 0x000fea0003800000 */
[----:B------:R-:W2:Y:S01]  /*8320*/  LDCU.64 UR8, c[0x4][0x70] ;  /* 0x01000e00ff0877ac */ /* 0x000ea20008000a00 */
[----:B-1----:R-:W-:Y:S01]  /*8330*/  MOV R15, 0x0 ;  /* 0x00000000000f7802 */ /* 0x002fe20000000f00 */
[----:B------:R-:W-:Y:S02]  /*8340*/  HFMA2 R12, -RZ, RZ, 0, 5.9604644775390625e-08 ;  /* 0x00000001ff0c7431 */ /* 0x000fe400000001ff */
[----:B------:R-:W-:Y:S02]  /*8350*/  IMAD.MOV.U32 R8, RZ, RZ, 0x192 ;  /* 0x00000192ff087424 */ /* 0x000fe400078e00ff */
[----:B------:R-:W-:Y:S01]  /*8360*/  IMAD.MOV.U32 R13, RZ, RZ, RZ ;  /* 0x000000ffff0d7224 */ /* 0x000fe200078e00ff */
[----:B------:R-:W1:Y:S01]  /*8370*/  LDCU.64 UR6, c[0x4][0x78] ;  /* 0x01000f00ff0677ac */ /* 0x000e620008000a00 */
[----:B------:R-:W4:Y:S01]  /*8380*/  LDC.64 R14, c[0x4][R15] ;  /* 0x010000000f0e7b82 */ /* 0x000f220000000a00 */
[----:B------:R-:W5:Y:S01]  /*8390*/  LDCU.64 UR4, c[0x4][0x10] ;  /* 0x01000200ff0477ac */ /* 0x000f620008000a00 */
[----:B--2---:R-:W-:Y:S01]  /*83a0*/  MOV R5, UR9 ;  /* 0x0000000900057c02 */ /* 0x004fe20008000f00 */
[----:B------:R-:W-:Y:S01]  /*83b0*/  IMAD.U32 R4, RZ, RZ, UR8 ;  /* 0x00000008ff047e24 */ /* 0x000fe2000f8e00ff */
[----:B-1----:R-:W-:Y:S01]  /*83c0*/  MOV R7, UR7 ;  /* 0x0000000700077c02 */ /* 0x002fe20008000f00 */
[----:B------:R-:W-:Y:S01]  /*83d0*/  IMAD.U32 R6, RZ, RZ, UR6 ;  /* 0x00000006ff067e24 */ /* 0x000fe2000f8e00ff */
[----:B-----5:R-:W-:Y:S01]  /*83e0*/  MOV R11, UR5 ;  /* 0x00000005000b7c02 */ /* 0x020fe20008000f00 */
[----:B------:R-:W-:Y:S02]  /*83f0*/  IMAD.U32 R10, RZ, RZ, UR4 ;  /* 0x00000004ff0a7e24 */ /* 0x000fe4000f8e00ff */
[----:B------:R-:W-:Y:S07]  /*8400*/  LEPC R20, `(.L_x_126) ;  /* 0x000000001014794e */ /* 0x000fee0000000000 */
[----:B---34-:R-:W-:Y:S05]  /*8410*/  CALL.ABS.NOINC R14 ;  /* 0x000000000e007343 */ /* 0x018fea0003c00000 */
.L_x_126:
[----:B------:R-:W-:Y:S05]  /*8420*/  WARPSYNC.ALL ;  /* 0x0000000000007948 */ /* 0x000fea0003800000 */
[----:B------:R-:W-:Y:S01]  /*8430*/  R2UR UR4, R47 ;  /* 0x000000002f0472ca */ /* 0x000fe200000e0000 */
[----:B------:R-:W-:Y:S01]  /*8440*/  BSSY.RECONVERGENT B0, `(.L_x_127) ;  /* 0x000008b000007945 */ /* 0x000fe20003800200 */
[----:B------:R-:W-:Y:S02]  /*8450*/  ISETP.NE.AND P6, PT, R109, RZ, PT ;  /* 0x000000ff6d00720c */ /* 0x000fe40003fc5270 */
[----:B------:R-:W-:Y:S02]  /*8460*/  ISETP.NE.AND P0, PT, R103, RZ, PT ;  /* 0x000000ff6700720c */ /* 0x000fe40003f05270 */
[----:B------:R-:W-:Y:S02]  /*8470*/  MOV R3, UR40 ;  /* 0x0000002800037c02 */ /* 0x000fe40008000f00 */
[----:B------:R-:W-:Y:S02]  /*8480*/  MOV R0, UR37 ;  /* 0x0000002500007c02 */ /* 0x000fe40008000f00 */
[----:B------:R-:W-:Y:S03]  /*8490*/  LEA R114, R111, UR48, 0x3 ;  /* 0x000000306f727c11 */ /* 0x000fe6000f8e18ff */
[----:B-1----:R-:W1:Y:S02]  /*84a0*/  LDTM.x32 R4, tmem[UR4+0x40] ;  /* 0x00004004000479ee */ /* 0x002e6400082c0000 */
[----:B------:R-:W-:Y:S04]  /*84b0*/  @P6 LEA R3, R3, UR48, 0x3 ;  /* 0x0000003003036c11 */ /* 0x000fe8000f8e18ff */
[----:B------:R-:W-:Y:S04]  /*84c0*/  @P6 IADD3 R3, PT, PT, R3, 0xb0, RZ ;  /* 0x000000b003036810 */ /* 0x000fe80007ffe0ff */
[----:B------:R-:W-:Y:S02]  /*84d0*/  @P6 PRMT R0, R0, 0x654, R3 ;  /* 0x0000065400006816 */ /* 0x000fe40000000003 */
[----:B------:R-:W-:Y:S01]  /*84e0*/  @P6 SHF.L.U32 R3, R101, 0x1f, RZ ;  /* 0x0000001f65036819 */ /* 0x000fe200000006ff */
        /* <DEDUP_REMOVED lines=128> */
.L_x_128:
[----:B------:R-:W-:Y:S05]  /*8cf0*/  BSYNC.RECONVERGENT B0 ;  /* 0x0000000000007941 */ /* 0x000fea0003800200 */
.L_x_127:
        /* <DEDUP_REMOVED lines=19> */
.L_x_132:
[----:B------:R-:W-:Y:S05]  /*8e30*/  BSYNC B0 ;  /* 0x0000000000007941 */ /* 0x000fea0003800000 */
.L_x_131:
[----:B------:R-:W-:Y:S11]  /*8e40*/  ISETP.NE.AND P0, PT, R113, RZ, PT ;  /* 0x000000ff7100720c */ /* 0x000ff60003f05270 */
[----:B------:R-:W-:Y:S02]  /*8e50*/  @!UPT UIADD3 URZ, UPT, UPT, URZ, URZ, URZ ;  /* 0x000000fffffff290 */ /* 0x000fe4000fffe0ff */
[----:B------:R2:W4:Y:S01]  /*8e60*/  @P0 LDS R49, [R4+0x200] ;  /* 0x0002000004310984 */ /* 0x0005220000000800 */
[C---:B-1----:R-:W-:Y:S01]  /*8e70*/  @P0 IMAD R3, R111.reuse, 0x4000, R95 ;  /* 0x000040006f030824 */ /* 0x042fe200078e025f */
[----:B------:R-:W-:Y:S02]  /*8e80*/  @P0 LEA R111, R111, R106, 0xe ;  /* 0x0000006a6f6f0211 */ /* 0x000fe400078e70ff */
        /* <DEDUP_REMOVED lines=31> */
.L_x_130:
[----:B------:R-:W-:Y:S05]  /*9080*/  BSYNC B1 ;  /* 0x0000000000017941 */ /* 0x000fea0003800000 */
.L_x_129:
        /* <DEDUP_REMOVED lines=21> */
.L_x_134:
[----:B------:R-:W-:Y:S01]  /*91e0*/  ISETP.NE.AND P0, PT, R103, RZ, PT ;  /* 0x000000ff6700720c */ /* 0x000fe20003f05270 */
[----:B------:R-:W-:Y:S05]  /*91f0*/  WARPSYNC.ALL ;  /* 0x0000000000007948 */ /* 0x000fea0003800000 */
[----:B------:R-:W-:Y:S01]  /*9200*/  R2UR UR4, R47 ;  /* 0x000000002f0472ca */ /* 0x000fe200000e0000 */
[----:B------:R-:W-:Y:S01]  /*9210*/  BSSY.RECONVERGENT B0, `(.L_x_135) ;  /* 0x0000086000007945 */ /* 0x000fe20003800200 */
[----:B------:R-:W-:Y:S04]  /*9220*/  IADD3 R0, PT, PT, R110, 0x110, RZ ;  /* 0x000001106e007810 */ /* 0x000fe80007ffe0ff */
[----:B------:R-:W-:Y:S07]  /*9230*/  LOP3.LUT R0, R0, 0xfefffff8, RZ, 0xc0, !PT ;  /* 0xfefffff800007812 */ /* 0x000fee00078ec0ff */
[----:B-1----:R-:W1:Y:S01]  /*9240*/  LDTM.x32 R4, tmem[UR4+0x60] ;  /* 0x00006004000479ee */ /* 0x002e6200082c0000 */
[----:B------:R-:W-:Y:S01]  /*9250*/  NOP ;  /* 0x0000000000007918 */ /* 0x000fe20000000000 */
[----:B-1----:R1:W-:Y:S01]  /*9260*/  SYNCS.ARRIVE.TRANS64.RED.A1T0 RZ, [R0+URZ], RZ ;  /* 0x000000ff00ff79a7 */ /* 0x0023e200081004ff */
[C---:B------:R-:W-:Y:S02]  /*9270*/  IMAD R4, R46.reuse, R4, RZ ;  /* 0x000000042e047224 */ /* 0x040fe400078e02ff */
        /* <DEDUP_REMOVED lines=127> */
.L_x_136:
[----:B------:R-:W-:Y:S05]  /*9a70*/  BSYNC.RECONVERGENT B0 ;  /* 0x0000000000007941 */ /* 0x000fea0003800200 */
.L_x_135:
[----:B------:R-:W-:Y:S01]  /*9a80*/  BAR.SYNC.DEFER_BLOCKING 0x1, 0x80 ;  /* 0x0042000000007b1d */ /* 0x000fe20000010000 */
[----:B------:R-:W-:Y:S01]  /*9a90*/  UISETP.NE.AND UP0, UPT, UR49, -0x4, UPT ;  /* 0xfffffffc3100788c */ /* 0x000fe2000bf05270 */
[----:B-1----:R-:W-:Y:S08]  /*9aa0*/  IADD3 R0, PT, PT, R44, 0x1, RZ ;  /* 0x000000012c007810 */ /* 0x002ff00007ffe0ff */
[----:B------:R-:W-:Y:S05]  /*9ab0*/  BRA.U !UP0, `(.L_x_137) ;  /* 0x0000000108287547 */ /* 0x000fea000b800000 */
[----:B------:R-:W-:Y:S01]  /*9ac0*/  ISETP.NE.AND P0, PT, R109, RZ, PT ;  /* 0x000000ff6d00720c */ /* 0x000fe20003f05270 */
[----:B------:R-:W-:Y:S01]  /*9ad0*/  IMAD.U32 R4, RZ, RZ, UR51 ;  /* 0x00000033ff047e24 */ /* 0x000fe2000f8e00ff */
[----:B------:R-:W-:Y:S01]  /*9ae0*/  UIADD3 UR51, UPT, UPT, UR51, 0x1, URZ ;  /* 0x0000000133337890 */ /* 0x000fe2000fffe0ff */
[----:B------:R-:W-:Y:S03]  /*9af0*/  IMAD.U32 R3, RZ, RZ, UR37 ;  /* 0x00000025ff037e24 */ /* 0x000fe6000f8e00ff */
[----:B------:R-:W-:Y:S04]  /*9b00*/  UISETP.NE.AND UP0, UPT, UR51, 0x4, UPT ;  /* 0x000000043300788c */ /* 0x000fe8000bf05270 */
[----:B------:R-:W-:Y:S03]  /*9b10*/  USEL UR51, UR51, URZ, UP0 ;  /* 0x000000ff33337287 */ /* 0x000fe60008000000 */
[----:B------:R-:W-:Y:S05]  /*9b20*/  @P0 LEA R4, R4, UR48, 0x3 ;  /* 0x0000003004040c11 */ /* 0x000fea000f8e18ff */
[----:B------:R-:W-:Y:S05]  /*9b30*/  @P0 VIADD R4, R4, 0xb0 ;  /* 0x000000b004040836 */ /* 0x000fea0000000000 */
[----:B------:R-:W-:Y:S04]  /*9b40*/  @P0 PRMT R3, R3, 0x654, R4 ;  /* 0x0000065403030816 */ /* 0x000fe80000000004 */
[----:B------:R1:W-:Y:S03]  /*9b50*/  @P0 SYNCS.ARRIVE.TRANS64.RED.A1T0 RZ, [R3+URZ], RZ ;  /* 0x000000ff03ff09a7 */ /* 0x0003e600081004ff */
.L_x_137:
[----:B------:R-:W-:Y:S01]  /*9b60*/  ISETP.NE.AND P2, PT, R104, RZ, PT ;  /* 0x000000ff6800720c */ /* 0x000fe20003f45270 */
[----:B------:R-:W-:Y:S01]  /*9b70*/  UIADD3 UR49, UPT, UPT, UR49, 0x4, URZ ;  /* 0x0000000431317890 */ /* 0x000fe2000fffe0ff */
[----:B------:R-:W-:Y:S01]  /*9b80*/  ISETP.NE.AND P0, PT, R107, 0x2, PT ;  /* 0x000000026b00780c */ /* 0x000fe20003f05270 */
[----:B------:R-:W-:Y:S01]  /*9b90*/  IMAD.IADD R20, R41, 0x1, R81 ;  /* 0x0000000129147824 */ /* 0x000fe200078e0251 */
[----:B------:R-:W-:Y:S01]  /*9ba0*/  ISETP.NE.AND P1, PT, R0, 0x2, PT ;  /* 0x000000020000780c */ /* 0x000fe20003f25270 */
[----:B------:R-:W-:Y:S01]  /*9bb0*/  IMAD.IADD R21, R43, 0x1, R88 ;  /* 0x000000012b157824 */ /* 0x000fe200078e0258 */
[----:B------:R-:W-:Y:S02]  /*9bc0*/  SEL R4, RZ, 0x1, P0 ;  /* 0x00000001ff047807 */ /* 0x000fe40000000000 */
[----:B-1----:R-:W-:Y:S02]  /*9bd0*/  SEL R3, RZ, 0x1, P1 ;  /* 0x00000001ff037807 */ /* 0x002fe40000800000 */
[----:B------:R-:W-:Y:S02]  /*9be0*/  LOP3.LUT R99, R99, R4, RZ, 0x3c, !PT ;  /* 0x0000000463637212 */ /* 0x000fe400078e3cff */
[----:B------:R-:W-:Y:S02]  /*9bf0*/  LOP3.LUT R100, R100, R3, RZ, 0x3c, !PT ;  /* 0x0000000364647212 */ /* 0x000fe400078e3cff */
[----:B------:R-:W-:Y:S02]  /*9c00*/  @P2 R2UR UR36, R98 ;  /* 0x00000000622422ca */ /* 0x000fe400000e0000 */
[----:B------:R-:W-:Y:S02]  /*9c10*/  SEL R107, R107, RZ, P0 ;  /* 0x000000ff6b6b7207 */ /* 0x000fe40000000000 */
[----:B------:R-:W-:Y:S01]  /*9c20*/  SEL R44, R0, RZ, P1 ;  /* 0x000000ff002c7207 */ /* 0x000fe20000800000 */
[----:B------:R-:W-:Y:S10]  /*9c30*/  @P2 BRA `(.L_x_138) ;  /* 0xffffffb800982947 */ /* 0x000ff4000383ffff */
[----:B------:R-:W-:-:S09]  /*9c40*/  UISETP.NE.AND UP0, UPT, UR50, URZ, UPT ;  /* 0x000000ff3200728c */ /* 0x000fd2000bf05270 */
[----:B------:R-:W-:Y:S05]  /*9c50*/  BRA.U !UP0, `(.L_x_139) ;  /* 0x0000000108487547 */ /* 0x000fea000b800000 */
[----:B------:R-:W1:Y:S02]  /*9c60*/  LDCU.64 UR4, c[0x0][0xa90] ;  /* 0x00015200ff0477ac */ /* 0x000e640008000a00 */
[----:B-1----:R-:W-:-:S04]  /*9c70*/  UISETP.NE.U32.AND UP0, UPT, UR4, URZ, UPT ;  /* 0x000000ff0400728c */ /* 0x002fc8000bf05070 */
[----:B------:R-:W-:-:S09]  /*9c80*/  UISETP.NE.AND.EX UP0, UPT, UR5, URZ, UPT, UP0 ;  /* 0x000000ff0500728c */ /* 0x000fd2000bf05300 */
[----:B------:R-:W-:Y:S05]  /*9c90*/  BRA.U UP0, `(.L_x_140) ;  /* 0x00000001000c7547 */ /* 0x000fea000b800000 */
[----:B------:R-:W-:-:S13]  /*9ca0*/  ISETP.NE.AND P0, PT, R48, RZ, PT ;  /* 0x000000ff3000720c */ /* 0x000fda0003f05270 */
[----:B------:R-:W-:Y:S05]  /*9cb0*/  @!P0 EXIT ;  /* 0x000000000000894d */ /* 0x000fea0003800000 */
[----:B------:R-:W-:Y:S05]  /*9cc0*/  BRA `(.L_x_139) ;  /* 0x00000000002c7947 */ /* 0x000fea0003800000 */
.L_x_140:
[----:B------:R-:W-:Y:S01]  /*9cd0*/  ISETP.NE.AND P0, PT, R105, RZ, PT ;  /* 0x000000ff6900720c */ /* 0x000fe20003f05270 */
[----:B------:R-:W-:-:S12]  /*9ce0*/  BSSY.RECONVERGENT B0, `(.L_x_139) ;  /* 0x0000009000007945 */ /* 0x000fd80003800200 */
[----:B------:R-:W-:Y:S05]  /*9cf0*/  @P0 BRA `(.L_x_141) ;  /* 0x0000000000140947 */ /* 0x000fea0003800000 */
[----:B------:R-:W1:Y:S02]  /*9d00*/  LDCU.64 UR4, c[0x0][0xa88] ;  /* 0x00015100ff0477ac */ /* 0x000e640008000a00 */
[----:B-1----:R-:W-:-:S04]  /*9d10*/  ISETP.NE.U32.AND P0, PT, RZ, UR4, PT ;  /* 0x00000004ff007c0c */ /* 0x002fc8000bf05070 */
[----:B------:R-:W-:-:S13]  /*9d20*/  ISETP.NE.AND.EX P0, PT, RZ, UR5, PT, P0 ;  /* 0x00000005ff007c0c */ /* 0x000fda000bf05300 */
[----:B------:R-:W-:Y:S05]  /*9d30*/  @!P0 EXIT ;  /* 0x000000000000894d */ /* 0x000fea0003800000 */
[----:B------:R-:W-:Y:S05]  /*9d40*/  BRA `(.L_x_142) ;  /* 0x0000000000087947 */ /* 0x000fea0003800000 */
.L_x_141:
[----:B------:R-:W-:-:S13]  /*9d50*/  ISETP.NE.AND P0, PT, R48, RZ, PT ;  /* 0x000000ff3000720c */ /* 0x000fda0003f05270 */
[----:B------:R-:W-:Y:S05]  /*9d60*/  @!P0 EXIT ;  /* 0x000000000000894d */ /* 0x000fea0003800000 */
.L_x_142:
[----:B------:R-:W-:Y:S05]  /*9d70*/  BSYNC.RECONVERGENT B0 ;  /* 0x0000000000007941 */ /* 0x000fea0003800200 */
.L_x_139:
[----:B------:R-:W-:Y:S01]  /*9d80*/  ULEA UR4, UR51, UR48, 0x3 ;  /* 0x0000003033047291 */ /* 0x000fe2000f8e18ff */
[----:B------:R-:W-:-:S04]  /*9d90*/  DEPBAR.LE SB0, 0x0 ;  /* 0x000080000000791a */ /* 0x000fc80000000000 */
[----:B------:R-:W-:-:S04]  /*9da0*/  UIADD3 UR4, UPT, UPT, UR4, 0xb0, URZ ;  /* 0x000000b004047890 */ /* 0x000fc8000fffe0ff */
[----:B------:R-:W-:-:S09]  /*9db0*/  UPRMT UR4, UR37, 0x654, UR4 ;  /* 0x0000065425047896 */ /* 0x000fd20008000004 */
[----:B------:R-:W-:Y:S01]  /*9dc0*/  SYNCS.ARRIVE.TRANS64.RED.A1T0 RZ, [UR4], RZ ;  /* 0x000000ffffff79a7 */ /* 0x000fe20008100404 */
[----:B------:R-:W-:Y:S05]  /*9dd0*/  EXIT ;  /* 0x000000000000794d */ /* 0x000fea0003800000 */
.L_x_25:
[----:B--2---:R2:W1:Y:S02]  /*9de0*/  SYNCS.PHASECHK.TRANS64.TRYWAIT P0, [R5+URZ+0x130], R4 ;  /* 0x00013004050075a7 */ /* 0x00446400080011ff */
[----:B-1----:R-:W-:Y:S05]  /*9df0*/  @!P0 NANOSLEEP.SYNCS 0x989680 ;  /* 0x009896800000895d */ /* 0x002fea0003900000 */
[----:B------:R-:W1:Y:S02]  /*9e00*/  @!P0 SYNCS.PHASECHK.TRANS64 P0, [R5+URZ+0x130], R4 ;  /* 0x00013004050085a7 */ /* 0x000e6400080010ff */
[----:B-1----:R-:W-:Y:S05]  /*9e10*/  @!P0 BRA `(.L_x_25) ;  /* 0xfffffffc00f08947 */ /* 0x002fea000383ffff */
[----:B------:R-:W-:Y:S05]  /*9e20*/  BRA `(.L_x_143) ;  /* 0xffffff7800787947 */ /* 0x000fea000383ffff */
.L_x_28:
[----:B------:R-:W-:-:S07]  /*9e30*/  MOV R4, UR9 ;  /* 0x0000000900047c02 */ /* 0x000fce0008000f00 */
.L_x_144:
[----:B-1----:R1:W2:Y:S02]  /*9e40*/  SYNCS.PHASECHK.TRANS64.TRYWAIT P0, [R4+URZ+0x48], R7 ;  /* 0x00004807040075a7 */ /* 0x0022a400080011ff */
[----:B--2---:R-:W-:Y:S05]  /*9e50*/  @!P0 NANOSLEEP.SYNCS 0x989680 ;  /* 0x009896800000895d */ /* 0x004fea0003900000 */
[----:B------:R-:W2:Y:S02]  /*9e60*/  @!P0 SYNCS.PHASECHK.TRANS64 P0, [R4+URZ+0x48], R7 ;  /* 0x00004807040085a7 */ /* 0x000ea400080010ff */
[----:B--2---:R-:W-:Y:S05]  /*9e70*/  @!P0 BRA `(.L_x_144) ;  /* 0xfffffffc00f08947 */ /* 0x004fea000383ffff */
[----:B------:R-:W-:Y:S05]  /*9e80*/  BRA `(.L_x_27) ;  /* 0xffffff7800ec7947 */ /* 0x000fea000383ffff */
.L_x_30:
[----:B-1----:R1:W2:Y:S02]  /*9e90*/  SYNCS.PHASECHK.TRANS64.TRYWAIT P0, [R8+URZ+0xe0], R5 ;  /* 0x0000e005080075a7 */ /* 0x0022a400080011ff */
[----:B--2---:R-:W-:Y:S05]  /*9ea0*/  @!P0 NANOSLEEP.SYNCS 0x989680 ;  /* 0x009896800000895d */ /* 0x004fea0003900000 */
[----:B------:R-:W2:Y:S02]  /*9eb0*/  @!P0 SYNCS.PHASECHK.TRANS64 P0, [R8+URZ+0xe0], R5 ;  /* 0x0000e005080085a7 */ /* 0x000ea400080010ff */
[----:B--2---:R-:W-:Y:S05]  /*9ec0*/  @!P0 BRA `(.L_x_30) ;  /* 0xfffffffc00f08947 */ /* 0x004fea000383ffff */
[----:B------:R-:W-:Y:S05]  /*9ed0*/  BRA `(.L_x_145) ;  /* 0xffffff7c006c7947 */ /* 0x000fea000383ffff */
.L_x_34:
[----:B----4-:R-:W-:-:S07]  /*9ee0*/  MOV R0, UR4 ;  /* 0x0000000400007c02 */ /* 0x010fce0008000f00 */
.L_x_146:
[----:B-1----:R1:W2:Y:S02]  /*9ef0*/  SYNCS.PHASECHK.TRANS64.TRYWAIT P0, [R0+URZ], R3 ;  /* 0x00000003000075a7 */ /* 0x0022a400080011ff */
[----:B--2---:R-:W-:Y:S05]  /*9f00*/  @!P0 NANOSLEEP.SYNCS 0x989680 ;  /* 0x009896800000895d */ /* 0x004fea0003900000 */
[----:B------:R-:W2:Y:S02]  /*9f10*/  @!P0 SYNCS.PHASECHK.TRANS64 P0, [R0+URZ], R3 ;  /* 0x00000003000085a7 */ /* 0x000ea400080010ff */
[----:B--2---:R-:W-:Y:S05]  /*9f20*/  @!P0 BRA `(.L_x_146) ;  /* 0xfffffffc00f08947 */ /* 0x004fea000383ffff */
[----:B------:R-:W-:Y:S05]  /*9f30*/  BRA `(.L_x_147) ;  /* 0xffffff8000dc7947 */ /* 0x000fea000383ffff */
.L_x_35:
[----:B----4-:R-:W-:-:S07]  /*9f40*/  MOV R0, UR4 ;  /* 0x0000000400007c02 */ /* 0x010fce0008000f00 */
.L_x_148:
[----:B-1----:R1:W2:Y:S02]  /*9f50*/  SYNCS.PHASECHK.TRANS64.TRYWAIT P0, [R0+URZ], R3 ;  /* 0x00000003000075a7 */ /* 0x0022a400080011ff */
[----:B--2---:R-:W-:Y:S05]  /*9f60*/  @!P0 NANOSLEEP.SYNCS 0x989680 ;  /* 0x009896800000895d */ /* 0x004fea0003900000 */
[----:B------:R-:W2:Y:S02]  /*9f70*/  @!P0 SYNCS.PHASECHK.TRANS64 P0, [R0+URZ], R3 ;  /* 0x00000003000085a7 */ /* 0x000ea400080010ff */
[----:B--2---:R-:W-:Y:S05]  /*9f80*/  @!P0 BRA `(.L_x_148) ;  /* 0xfffffffc00f08947 */ /* 0x004fea000383ffff */
[----:B------:R-:W-:Y:S05]  /*9f90*/  BRA `(.L_x_149) ;  /* 0xffffff8000e87947 */ /* 0x000fea000383ffff */
.L_x_36:
[----:B----4-:R-:W-:-:S07]  /*9fa0*/  MOV R0, UR4 ;  /* 0x0000000400007c02 */ /* 0x010fce0008000f00 */
.L_x_150:
[----:B-1----:R1:W2:Y:S02]  /*9fb0*/  SYNCS.PHASECHK.TRANS64.TRYWAIT P0, [R0+URZ], R3 ;  /* 0x00000003000075a7 */ /* 0x0022a400080011ff */
[----:B--2---:R-:W-:Y:S05]  /*9fc0*/  @!P0 NANOSLEEP.SYNCS 0x989680 ;  /* 0x009896800000895d */ /* 0x004fea0003900000 */
[----:B------:R-:W2:Y:S02]  /*9fd0*/  @!P0 SYNCS.PHASECHK.TRANS64 P0, [R0+URZ], R3 ;  /* 0x00000003000085a7 */ /* 0x000ea400080010ff */
[----:B--2---:R-:W-:Y:S05]  /*9fe0*/  @!P0 BRA `(.L_x_150) ;  /* 0xfffffffc00f08947 */ /* 0x004fea000383ffff */
[----:B------:R-:W-:Y:S05]  /*9ff0*/  BRA `(.L_x_151) ;  /* 0xffffff8000f47947 */ /* 0x000fea000383ffff */
.L_x_37:
[----:B----4-:R-:W-:-:S07]  /*a000*/  MOV R0, UR4 ;  /* 0x0000000400007c02 */ /* 0x010fce0008000f00 */
.L_x_152:
[----:B-1----:R1:W2:Y:S02]  /*a010*/  SYNCS.PHASECHK.TRANS64.TRYWAIT P0, [R0+URZ], R3 ;  /* 0x00000003000075a7 */ /* 0x0022a400080011ff */
[----:B--2---:R-:W-:Y:S05]  /*a020*/  @!P0 NANOSLEEP.SYNCS 0x989680 ;  /* 0x009896800000895d */ /* 0x004fea0003900000 */
[----:B------:R-:W2:Y:S02]  /*a030*/  @!P0 SYNCS.PHASECHK.TRANS64 P0, [R0+URZ], R3 ;  /* 0x00000003000085a7 */ /* 0x000ea400080010ff */
[----:B--2---:R-:W-:Y:S05]  /*a040*/  @!P0 BRA `(.L_x_152) ;  /* 0xfffffffc00f08947 */ /* 0x004fea000383ffff */
[----:B------:R-:W-:Y:S05]  /*a050*/  BRA `(.L_x_153) ;  /* 0xffffff8400007947 */ /* 0x000fea000383ffff */
.L_x_38:
[----:B----4-:R-:W-:-:S07]  /*a060*/  MOV R0, UR4 ;  /* 0x0000000400007c02 */ /* 0x010fce0008000f00 */
.L_x_154:
[----:B-1----:R1:W2:Y:S02]  /*a070*/  SYNCS.PHASECHK.TRANS64.TRYWAIT P0, [R0+URZ], R3 ;  /* 0x00000003000075a7 */ /* 0x0022a400080011ff */
[----:B--2---:R-:W-:Y:S05]  /*a080*/  @!P0 NANOSLEEP.SYNCS 0x989680 ;  /* 0x009896800000895d */ /* 0x004fea0003900000 */
[----:B------:R-:W2:Y:S02]  /*a090*/  @!P0 SYNCS.PHASECHK.TRANS64 P0, [R0+URZ], R3 ;  /* 0x00000003000085a7 */ /* 0x000ea400080010ff */
[----:B--2---:R-:W-:Y:S05]  /*a0a0*/  @!P0 BRA `(.L_x_154) ;  /* 0xfffffffc00f08947 */ /* 0x004fea000383ffff */
[----:B------:R-:W-:Y:S05]  /*a0b0*/  BRA `(.L_x_155) ;  /* 0xffffff84000c7947 */ /* 0x000fea000383ffff */
.L_x_39:
[----:B----4-:R-:W-:-:S07]  /*a0c0*/  MOV R0, UR4 ;  /* 0x0000000400007c02 */ /* 0x010fce0008000f00 */
.L_x_156:
[----:B-1----:R1:W2:Y:S02]  /*a0d0*/  SYNCS.PHASECHK.TRANS64.TRYWAIT P0, [R0+URZ], R3 ;  /* 0x00000003000075a7 */ /* 0x0022a400080011ff */
[----:B--2---:R-:W-:Y:S05]  /*a0e0*/  @!P0 NANOSLEEP.SYNCS 0x989680 ;  /* 0x009896800000895d */ /* 0x004fea0003900000 */
[----:B------:R-:W2:Y:S02]  /*a0f0*/  @!P0 SYNCS.PHASECHK.TRANS64 P0, [R0+URZ], R3 ;  /* 0x00000003000085a7 */ /* 0x000ea400080010ff */
[----:B--2---:R-:W-:Y:S05]  /*a100*/  @!P0 BRA `(.L_x_156) ;  /* 0xfffffffc00f08947 */ /* 0x004fea000383ffff */
[----:B------:R-:W-:Y:S05]  /*a110*/  BRA `(.L_x_157) ;  /* 0xffffff8400187947 */ /* 0x000fea000383ffff */
.L_x_40:
[----:B----4-:R-:W-:-:S07]  /*a120*/  MOV R0, UR4 ;  /* 0x0000000400007c02 */ /* 0x010fce0008000f00 */
.L_x_158:
[----:B-1----:R1:W2:Y:S02]  /*a130*/  SYNCS.PHASECHK.TRANS64.TRYWAIT P0, [R0+URZ], R3 ;  /* 0x00000003000075a7 */ /* 0x0022a400080011ff */
[----:B--2---:R-:W-:Y:S05]  /*a140*/  @!P0 NANOSLEEP.SYNCS 0x989680 ;  /* 0x009896800000895d */ /* 0x004fea0003900000 */
[----:B------:R-:W2:Y:S02]  /*a150*/  @!P0 SYNCS.PHASECHK.TRANS64 P0, [R0+URZ], R3 ;  /* 0x00000003000085a7 */ /* 0x000ea400080010ff */
[----:B--2---:R-:W-:Y:S05]  /*a160*/  @!P0 BRA `(.L_x_158) ;  /* 0xfffffffc00f08947 */ /* 0x004fea000383ffff */
[----:B------:R-:W-:Y:S05]  /*a170*/  BRA `(.L_x_159) ;  /* 0xffffff8400247947 */ /* 0x000fea000383ffff */
.L_x_41:
[----:B----4-:R-:W-:-:S07]  /*a180*/  MOV R0, UR4 ;  /* 0x0000000400007c02 */ /* 0x010fce0008000f00 */
.L_x_160:
[----:B-1----:R1:W2:Y:S02]  /*a190*/  SYNCS.PHASECHK.TRANS64.TRYWAIT P0, [R0+URZ], R3 ;  /* 0x00000003000075a7 */ /* 0x0022a400080011ff */
[----:B--2---:R-:W-:Y:S05]  /*a1a0*/  @!P0 NANOSLEEP.SYNCS 0x989680 ;  /* 0x009896800000895d */ /* 0x004fea0003900000 */
[----:B------:R-:W2:Y:S02]  /*a1b0*/  @!P0 SYNCS.PHASECHK.TRANS64 P0, [R0+URZ], R3 ;  /* 0x00000003000085a7 */ /* 0x000ea400080010ff */
[----:B--2---:R-:W-:Y:S05]  /*a1c0*/  @!P0 BRA `(.L_x_160) ;  /* 0xfffffffc00f08947 */ /* 0x004fea000383ffff */
[----:B------:R-:W-:Y:S05]  /*a1d0*/  BRA `(.L_x_161) ;  /* 0xffffff8400307947 */ /* 0x000fea000383ffff */
.L_x_44:
[----:B-1----:R1:W2:Y:S02]  /*a1e0*/  SYNCS.PHASECHK.TRANS64.TRYWAIT P0, [R0+URZ+0x120], R5 ;  /* 0x00012005000075a7 */ /* 0x0022a400080011ff */
[----:B--2---:R-:W-:Y:S05]  /*a1f0*/  @!P0 NANOSLEEP.SYNCS 0x989680 ;  /* 0x009896800000895d */ /* 0x004fea0003900000 */
[----:B------:R-:W2:Y:S02]  /*a200*/  @!P0 SYNCS.PHASECHK.TRANS64 P0, [R0+URZ+0x120], R5 ;  /* 0x00012005000085a7 */ /* 0x000ea400080010ff */
[----:B--2---:R-:W-:Y:S05]  /*a210*/  @!P0 BRA `(.L_x_44) ;  /* 0xfffffffc00f08947 */ /* 0x004fea000383ffff */
[----:B------:R-:W-:Y:S05]  /*a220*/  BRA `(.L_x_162) ;  /* 0xffffff8400907947 */ /* 0x000fea000383ffff */
.L_x_45:
[----:B------:R-:W-:-:S07]  /*a230*/  MOV R0, UR5 ;  /* 0x0000000500007c02 */ /* 0x000fce0008000f00 */
.L_x_163:
[----:B-1----:R1:W2:Y:S02]  /*a240*/  SYNCS.PHASECHK.TRANS64.TRYWAIT P0, [R0+URZ+0xf0], R7 ;  /* 0x0000f007000075a7 */ /* 0x0022a400080011ff */
[----:B--2---:R-:W-:Y:S05]  /*a250*/  @!P0 NANOSLEEP.SYNCS 0x989680 ;  /* 0x009896800000895d */ /* 0x004fea0003900000 */
[----:B------:R-:W2:Y:S02]  /*a260*/  @!P0 SYNCS.PHASECHK.TRANS64 P0, [R0+URZ+0xf0], R7 ;  /* 0x0000f007000085a7 */ /* 0x000ea400080010ff */
[----:B--2---:R-:W-:Y:S05]  /*a270*/  @!P0 BRA `(.L_x_163) ;  /* 0xfffffffc00f08947 */ /* 0x004fea000383ffff */
[----:B------:R-:W-:Y:S05]  /*a280*/  BRA `(.L_x_164) ;  /* 0xffffff8400a07947 */ /* 0x000fea000383ffff */
.L_x_46:
[----:B-1----:R1:W2:Y:S02]  /*a290*/  SYNCS.PHASECHK.TRANS64.TRYWAIT P1, [R0+URZ+0xe0], R5 ;  /* 0x0000e005000075a7 */ /* 0x0022a400080211ff */
[----:B--2---:R-:W-:Y:S05]  /*a2a0*/  @!P1 NANOSLEEP.SYNCS 0x989680 ;  /* 0x009896800000995d */ /* 0x004fea0003900000 */
[----:B------:R-:W2:Y:S02]  /*a2b0*/  @!P1 SYNCS.PHASECHK.TRANS64 P1, [R0+URZ+0xe0], R5 ;  /* 0x0000e005000095a7 */ /* 0x000ea400080210ff */
[----:B--2---:R-:W-:Y:S05]  /*a2c0*/  @!P1 BRA `(.L_x_46) ;  /* 0xfffffffc00f09947 */ /* 0x004fea000383ffff */
[----:B------:R-:W-:Y:S05]  /*a2d0*/  BRA `(.L_x_165) ;  /* 0xffffff8400d07947 */ /* 0x000fea000383ffff */
.L_x_49:
[----:B------:R-:W-:-:S07]  /*a2e0*/  MOV R0, UR5 ;  /* 0x0000000500007c02 */ /* 0x000fce0008000f00 */
.L_x_166:
[----:B-1----:R1:W2:Y:S02]  /*a2f0*/  SYNCS.PHASECHK.TRANS64.TRYWAIT P0, [R0+URZ+0xf0], R3 ;  /* 0x0000f003000075a7 */ /* 0x0022a400080011ff */
[----:B--2---:R-:W-:Y:S05]  /*a300*/  @!P0 NANOSLEEP.SYNCS 0x989680 ;  /* 0x009896800000895d */ /* 0x004fea0003900000 */
[----:B------:R-:W2:Y:S02]  /*a310*/  @!P0 SYNCS.PHASECHK.TRANS64 P0, [R0+URZ+0xf0], R3 ;  /* 0x0000f003000085a7 */ /* 0x000ea400080010ff */
[----:B--2---:R-:W-:Y:S05]  /*a320*/  @!P0 BRA `(.L_x_166) ;  /* 0xfffffffc00f08947 */ /* 0x004fea000383ffff */
[----:B------:R-:W-:Y:S05]  /*a330*/  BRA `(.L_x_48) ;  /* 0xffffff8800247947 */ /* 0x000fea000383ffff */
.L_x_58:
[----:B-1----:R-:W-:-:S04]  /*a340*/  MOV R4, UR6 ;  /* 0x0000000600047c02 */ /* 0x002fc80008000f00 */
[----:B------:R1:W2:Y:S03]  /*a350*/  SYNCS.PHASECHK.TRANS64.TRYWAIT P0, [R4+URZ+0x8], R5 ;  /* 0x00000805040075a7 */ /* 0x0002a600080011ff */
[----:B--2---:R-:W-:Y:S05]  /*a360*/  @!P0 NANOSLEEP.SYNCS 0x989680 ;  /* 0x009896800000895d */ /* 0x004fea0003900000 */
[----:B------:R-:W2:Y:S02]  /*a370*/  @!P0 SYNCS.PHASECHK.TRANS64 P0, [R4+URZ+0x8], R5 ;  /* 0x00000805040085a7 */ /* 0x000ea400080010ff */
[----:B--2---:R-:W-:Y:S05]  /*a380*/  @!P0 BRA `(.L_x_58) ;  /* 0xfffffffc00ec8947 */ /* 0x004fea000383ffff */
[----:B------:R-:W-:Y:S05]  /*a390*/  BRA `(.L_x_57) ;  /* 0xffffff8800d87947 */ /* 0x000fea000383ffff */
.L_x_60:
[----:B------:R-:W-:Y:S01]  /*a3a0*/  BSSY B0, `(.L_x_167) ;  /* 0x0000006000007945 */ /* 0x000fe20003800000 */
[----:B------:R-:W-:-:S07]  /*a3b0*/  MOV R15, 0xffffffff ;  /* 0xffffffff000f7802 */ /* 0x000fce0000000f00 */
[----:B-1---5:R-:W-:Y:S05]  /*a3c0*/  WARPSYNC.COLLECTIVE R15, `(.L_x_168) ;  /* 0x000000000f0c7348 */ /* 0x022fea0003c00000 */
[----:B------:R-:W-:Y:S02]  /*a3d0*/  ELECT P6, UR79, PT ;  /* 0x00000000004f782f */ /* 0x000fe400038c0000 */
[----:B------:R-:W-:Y:S01]  /*a3e0*/  MOV R14, UR79 ;  /* 0x0000004f000e7c02 */ /* 0x000fe20008000f00 */
[----:B-1---5:R-:W-:Y:S10]  /*a3f0*/  ENDCOLLECTIVE ;  /* 0x000000000000791b */ /* 0x022ff40003800000 */
.L_x_168:
[----:B------:R-:W-:Y:S05]  /*a400*/  BSYNC B0 ;  /* 0x0000000000007941 */ /* 0x000fea0003800000 */
.L_x_167:
[----:B------:R-:W-:Y:S05]  /*a410*/  BRA `(.L_x_169) ;  /* 0xffffff8c00087947 */ /* 0x000fea000383ffff */
.L_x_62:
[----:B-1----:R-:W-:-:S04]  /*a420*/  MOV R2, UR6 ;  /* 0x0000000600027c02 */ /* 0x002fc80008000f00 */
[----:B------:R1:W2:Y:S03]  /*a430*/  SYNCS.PHASECHK.TRANS64.TRYWAIT P0, [R2+URZ+0x8], R3 ;  /* 0x00000803020075a7 */ /* 0x0002a600080011ff */
[----:B--2---:R-:W-:Y:S05]  /*a440*/  @!P0 NANOSLEEP.SYNCS 0x989680 ;  /* 0x009896800000895d */ /* 0x004fea0003900000 */
[----:B------:R-:W2:Y:S02]  /*a450*/  @!P0 SYNCS.PHASECHK.TRANS64 P0, [R2+URZ+0x8], R3 ;  /* 0x00000803020085a7 */ /* 0x000ea400080010ff */
[----:B--2---:R-:W-:Y:S05]  /*a460*/  @!P0 BRA `(.L_x_62) ;  /* 0xfffffffc00ec8947 */ /* 0x004fea000383ffff */
[----:B------:R-:W-:Y:S05]  /*a470*/  BRA `(.L_x_61) ;  /* 0xffffff8c000c7947 */ /* 0x000fea000383ffff */
.L_x_63:
[----:B-1----:R1:W2:Y:S02]  /*a480*/  SYNCS.PHASECHK.TRANS64.TRYWAIT P0, [R0+URZ+0xe0], R5 ;  /* 0x0000e005000075a7 */ /* 0x0022a400080011ff */
[----:B--2---:R-:W-:Y:S05]  /*a490*/  @!P0 NANOSLEEP.SYNCS 0x989680 ;  /* 0x009896800000895d */ /* 0x004fea0003900000 */
[----:B------:R-:W2:Y:S02]  /*a4a0*/  @!P0 SYNCS.PHASECHK.TRANS64 P0, [R0+URZ+0xe0], R5 ;  /* 0x0000e005000085a7 */ /* 0x000ea400080010ff */
[----:B--2---:R-:W-:Y:S05]  /*a4b0*/  @!P0 BRA `(.L_x_63) ;  /* 0xfffffffc00f08947 */ /* 0x004fea000383ffff */
[----:B------:R-:W-:Y:S05]  /*a4c0*/  BRA `(.L_x_170) ;  /* 0xffffff8c00e47947 */ /* 0x000fea000383ffff */
.L_x_65:
[----:B------:R-:W-:-:S07]  /*a4d0*/  MOV R0, UR8 ;  /* 0x0000000800007c02 */ /* 0x000fce0008000f00 */
.L_x_171:
[----:B-1----:R1:W2:Y:S02]  /*a4e0*/  SYNCS.PHASECHK.TRANS64.TRYWAIT P0, [R0+URZ+0x110], R5 ;  /* 0x00011005000075a7 */ /* 0x0022a400080011ff */
[----:B--2---:R-:W-:Y:S05]  /*a4f0*/  @!P0 NANOSLEEP.SYNCS 0x989680 ;  /* 0x009896800000895d */ /* 0x004fea0003900000 */
[----:B------:R-:W2:Y:S02]  /*a500*/  @!P0 SYNCS.PHASECHK.TRANS64 P0, [R0+URZ+0x110], R5 ;  /* 0x00011005000085a7 */ /* 0x000ea400080010ff */
[----:B--2---:R-:W-:Y:S05]  /*a510*/  @!P0 BRA `(.L_x_171) ;  /* 0xfffffffc00f08947 */ /* 0x004fea000383ffff */
[----:B------:R-:W-:Y:S05]  /*a520*/  BRA `(.L_x_172) ;  /* 0xffffff9000307947 */ /* 0x000fea000383ffff */
.L_x_68:
[----:B------:R-:W-:Y:S07]  /*a530*/  MOV R0, UR7 ;  /* 0x0000000700007c02 */ /* 0x000fee0008000f00 */
.L_x_173:
[----:B-1----:R1:W2:Y:S02]  /*a540*/  SYNCS.PHASECHK.TRANS64.TRYWAIT P0, [R0+URZ], R5 ;  /* 0x00000005000075a7 */ /* 0x0022a400080011ff */
[----:B--2---:R-:W-:Y:S05]  /*a550*/  @!P0 NANOSLEEP.SYNCS 0x989680 ;  /* 0x009896800000895d */ /* 0x004fea0003900000 */
[----:B------:R-:W2:Y:S02]  /*a560*/  @!P0 SYNCS.PHASECHK.TRANS64 P0, [R0+URZ], R5 ;  /* 0x00000005000085a7 */ /* 0x000ea400080010ff */
[----:B--2---:R-:W-:Y:S05]  /*a570*/  @!P0 BRA `(.L_x_173) ;  /* 0xfffffffc00f08947 */ /* 0x004fea000383ffff */
[----:B------:R-:W-:Y:S05]  /*a580*/  BRA `(.L_x_67) ;  /* 0xffffff9000487947 */ /* 0x000fea000383ffff */
.L_x_72:
[----:B-1----:R-:W-:-:S07]  /*a590*/  MOV R0, UR4 ;  /* 0x0000000400007c02 */ /* 0x002fce0008000f00 */
.L_x_174:
[----:B-1----:R1:W2:Y:S02]  /*a5a0*/  SYNCS.PHASECHK.TRANS64.TRYWAIT P0, [R0+URZ], R3 ;  /* 0x00000003000075a7 */ /* 0x0022a400080011ff */
[----:B--2---:R-:W-:Y:S05]  /*a5b0*/  @!P0 NANOSLEEP.SYNCS 0x989680 ;  /* 0x009896800000895d */ /* 0x004fea0003900000 */
[----:B------:R-:W2:Y:S02]  /*a5c0*/  @!P0 SYNCS.PHASECHK.TRANS64 P0, [R0+URZ], R3 ;  /* 0x00000003000085a7 */ /* 0x000ea400080010ff */
[----:B--2---:R-:W-:Y:S05]  /*a5d0*/  @!P0 BRA `(.L_x_174) ;  /* 0xfffffffc00f08947 */ /* 0x004fea000383ffff */
[----:B------:R-:W-:Y:S05]  /*a5e0*/  BRA `(.L_x_175) ;  /* 0xffffff9400187947 */ /* 0x000fea000383ffff */
.L_x_75:
[----:B------:R-:W-:-:S07]  /*a5f0*/  MOV R0, UR6 ;  /* 0x0000000600007c02 */ /* 0x000fce0008000f00 */
.L_x_176:
[----:B-1----:R1:W2:Y:S02]  /*a600*/  SYNCS.PHASECHK.TRANS64.TRYWAIT P1, [R0+URZ+0x140], R3 ;  /* 0x00014003000075a7 */ /* 0x0022a400080211ff */
[----:B--2---:R-:W-:Y:S05]  /*a610*/  @!P1 NANOSLEEP.SYNCS 0x989680 ;  /* 0x009896800000995d */ /* 0x004fea0003900000 */
[----:B------:R-:W2:Y:S02]  /*a620*/  @!P1 SYNCS.PHASECHK.TRANS64 P1, [R0+URZ+0x140], R3 ;  /* 0x00014003000095a7 */ /* 0x000ea400080210ff */
[----:B--2---:R-:W-:Y:S05]  /*a630*/  @!P1 BRA `(.L_x_176) ;  /* 0xfffffffc00f09947 */ /* 0x004fea000383ffff */
[----:B------:R-:W-:Y:S05]  /*a640*/  BRA `(.L_x_177) ;  /* 0xffffff9400647947 */ /* 0x000fea000383ffff */
.L_x_80:
[----:B----4-:R4:W1:Y:S02]  /*a650*/  SYNCS.PHASECHK.TRANS64.TRYWAIT P0, [R0+URZ+0xe0], R3 ;  /* 0x0000e003000075a7 */ /* 0x01086400080011ff */
[----:B-1----:R-:W-:Y:S05]  /*a660*/  @!P0 NANOSLEEP.SYNCS 0x989680 ;  /* 0x009896800000895d */ /* 0x002fea0003900000 */
[----:B------:R-:W1:Y:S02]  /*a670*/  @!P0 SYNCS.PHASECHK.TRANS64 P0, [R0+URZ+0xe0], R3 ;  /* 0x0000e003000085a7 */ /* 0x000e6400080010ff */
[----:B-1----:R-:W-:Y:S05]  /*a680*/  @!P0 BRA `(.L_x_80) ;  /* 0xfffffffc00f08947 */ /* 0x002fea000383ffff */
[----:B------:R-:W-:Y:S05]  /*a690*/  BRA `(.L_x_178) ;  /* 0xffffff9800807947 */ /* 0x000fea000383ffff */
.L_x_83:
[----:B------:R-:W-:Y:S07]  /*a6a0*/  MOV R0, UR6 ;  /* 0x0000000600007c02 */ /* 0x000fee0008000f00 */
.L_x_179:
[----:B-1----:R1:W4:Y:S02]  /*a6b0*/  SYNCS.PHASECHK.TRANS64.TRYWAIT P0, [R0+URZ+0xd8], R3 ;  /* 0x0000d803000075a7 */ /* 0x00232400080011ff */
[----:B----4-:R-:W-:Y:S05]  /*a6c0*/  @!P0 NANOSLEEP.SYNCS 0x989680 ;  /* 0x009896800000895d */ /* 0x010fea0003900000 */
[----:B------:R-:W4:Y:S02]  /*a6d0*/  @!P0 SYNCS.PHASECHK.TRANS64 P0, [R0+URZ+0xd8], R3 ;  /* 0x0000d803000085a7 */ /* 0x000f2400080010ff */
[----:B----4-:R-:W-:Y:S05]  /*a6e0*/  @!P0 BRA `(.L_x_179) ;  /* 0xfffffffc00f08947 */ /* 0x010fea000383ffff */
[----:B------:R-:W-:Y:S05]  /*a6f0*/  BRA `(.L_x_82) ;  /* 0xffffff9c00607947 */ /* 0x000fea000383ffff */
.L_x_86:
[----:B------:R-:W-:Y:S07]  /*a700*/  MOV R0, UR6 ;  /* 0x0000000600007c02 */ /* 0x000fee0008000f00 */
.L_x_180:
[----:B-1----:R1:W2:Y:S02]  /*a710*/  SYNCS.PHASECHK.TRANS64.TRYWAIT P0, [R0+URZ+0xb0], R11 ;  /* 0x0000b00b000075a7 */ /* 0x0022a400080011ff */
[----:B--2---:R-:W-:Y:S05]  /*a720*/  @!P0 NANOSLEEP.SYNCS 0x989680 ;  /* 0x009896800000895d */ /* 0x004fea0003900000 */
[----:B------:R-:W2:Y:S02]  /*a730*/  @!P0 SYNCS.PHASECHK.TRANS64 P0, [R0+URZ+0xb0], R11 ;  /* 0x0000b00b000085a7 */ /* 0x000ea400080010ff */
[----:B--2---:R-:W-:Y:S05]  /*a740*/  @!P0 BRA `(.L_x_180) ;  /* 0xfffffffc00f08947 */ /* 0x004fea000383ffff */
[----:B------:R-:W-:Y:S05]  /*a750*/  BRA `(.L_x_181) ;  /* 0xffffff9c00d87947 */ /* 0x000fea000383ffff */
.L_x_87:
[----:B------:R-:W-:Y:S07]  /*a760*/  MOV R0, UR6 ;  /* 0x0000000600007c02 */ /* 0x000fee0008000f00 */
.L_x_182:
[----:B-1----:R1:W2:Y:S02]  /*a770*/  SYNCS.PHASECHK.TRANS64.TRYWAIT P0, [R0+URZ+0xb8], R11 ;  /* 0x0000b80b000075a7 */ /* 0x0022a400080011ff */
[----:B--2---:R-:W-:Y:S05]  /*a780*/  @!P0 NANOSLEEP.SYNCS 0x989680 ;  /* 0x009896800000895d */ /* 0x004fea0003900000 */
[----:B------:R-:W2:Y:S02]  /*a790*/  @!P0 SYNCS.PHASECHK.TRANS64 P0, [R0+URZ+0xb8], R11 ;  /* 0x0000b80b000085a7 */ /* 0x000ea400080010ff */
[----:B--2---:R-:W-:Y:S05]  /*a7a0*/  @!P0 BRA `(.L_x_182) ;  /* 0xfffffffc00f08947 */ /* 0x004fea000383ffff */
[----:B------:R-:W-:Y:S05]  /*a7b0*/  BRA `(.L_x_183) ;  /* 0xffffffa000687947 */ /* 0x000fea000383ffff */
.L_x_88:
[----:B------:R-:W-:Y:S07]  /*a7c0*/  MOV R0, UR6 ;  /* 0x0000000600007c02 */ /* 0x000fee0008000f00 */
.L_x_184:
[----:B-1----:R1:W2:Y:S02]  /*a7d0*/  SYNCS.PHASECHK.TRANS64.TRYWAIT P0, [R0+URZ+0xc0], R11 ;  /* 0x0000c00b000075a7 */ /* 0x0022a400080011ff */
[----:B--2---:R-:W-:Y:S05]  /*a7e0*/  @!P0 NANOSLEEP.SYNCS 0x989680 ;  /* 0x009896800000895d */ /* 0x004fea0003900000 */
[----:B------:R-:W2:Y:S02]  /*a7f0*/  @!P0 SYNCS.PHASECHK.TRANS64 P0, [R0+URZ+0xc0], R11 ;  /* 0x0000c00b000085a7 */ /* 0x000ea400080010ff */
[----:B--2---:R-:W-:Y:S05]  /*a800*/  @!P0 BRA `(.L_x_184) ;  /* 0xfffffffc00f08947 */ /* 0x004fea000383ffff */
[----:B------:R-:W-:Y:S05]  /*a810*/  BRA `(.L_x_185) ;  /* 0xffffffa400007947 */ /* 0x000fea000383ffff */
.L_x_89:
[----:B------:R-:W-:Y:S07]  /*a820*/  MOV R0, UR6 ;  /* 0x0000000600007c02 */ /* 0x000fee0008000f00 */
.L_x_186:
[----:B-1----:R1:W2:Y:S02]  /*a830*/  SYNCS.PHASECHK.TRANS64.TRYWAIT P0, [R0+URZ+0xc8], R11 ;  /* 0x0000c80b000075a7 */ /* 0x0022a400080011ff */
[----:B--2---:R-:W-:Y:S05]  /*a840*/  @!P0 NANOSLEEP.SYNCS 0x989680 ;  /* 0x009896800000895d */ /* 0x004fea0003900000 */
[----:B------:R-:W2:Y:S02]  /*a850*/  @!P0 SYNCS.PHASECHK.TRANS64 P0, [R0+URZ+0xc8], R11 ;  /* 0x0000c80b000085a7 */ /* 0x000ea400080010ff */
[----:B--2---:R-:W-:Y:S05]  /*a860*/  @!P0 BRA `(.L_x_186) ;  /* 0xfffffffc00f08947 */ /* 0x004fea000383ffff */
[----:B------:R-:W-:Y:S05]  /*a870*/  BRA `(.L_x_187) ;  /* 0xffffffa400d87947 */ /* 0x000fea000383ffff */
.L_x_91:
[----:B------:R-:W-:-:S07]  /*a880*/  MOV R0, UR6 ;  /* 0x0000000600007c02 */ /* 0x000fce0008000f00 */
.L_x_188:
[----:B-1----:R1:W2:Y:S02]  /*a890*/  SYNCS.PHASECHK.TRANS64.TRYWAIT P0, [R0+URZ+0xb0], R3 ;  /* 0x0000b003000075a7 */ /* 0x0022a400080011ff */
[----:B--2---:R-:W-:Y:S05]  /*a8a0*/  @!P0 NANOSLEEP.SYNCS 0x989680 ;  /* 0x009896800000895d */ /* 0x004fea0003900000 */
[----:B------:R-:W2:Y:S02]  /*a8b0*/  @!P0 SYNCS.PHASECHK.TRANS64 P0, [R0+URZ+0xb0], R3 ;  /* 0x0000b003000085a7 */ /* 0x000ea400080010ff */
[----:B--2---:R-:W-:Y:S05]  /*a8c0*/  @!P0 BRA `(.L_x_188) ;  /* 0xfffffffc00f08947 */ /* 0x004fea000383ffff */
[----:B------:R-:W-:Y:S05]  /*a8d0*/  BRA `(.L_x_189) ;  /* 0xffffffa800987947 */ /* 0x000fea000383ffff */
.L_x_92:
[----:B-1----:R-:W-:-:S07]  /*a8e0*/  MOV R0, UR6 ;  /* 0x0000000600007c02 */ /* 0x002fce0008000f00 */
.L_x_190:
[----:B-1----:R1:W2:Y:S02]  /*a8f0*/  SYNCS.PHASECHK.TRANS64.TRYWAIT P0, [R0+URZ+0xb8], R3 ;  /* 0x0000b803000075a7 */ /* 0x0022a400080011ff */
[----:B--2---:R-:W-:Y:S05]  /*a900*/  @!P0 NANOSLEEP.SYNCS 0x989680 ;  /* 0x009896800000895d */ /* 0x004fea0003900000 */
[----:B------:R-:W2:Y:S02]  /*a910*/  @!P0 SYNCS.PHASECHK.TRANS64 P0, [R0+URZ+0xb8], R3 ;  /* 0x0000b803000085a7 */ /* 0x000ea400080010ff */
[----:B--2---:R-:W-:Y:S05]  /*a920*/  @!P0 BRA `(.L_x_190) ;  /* 0xfffffffc00f08947 */ /* 0x004fea000383ffff */
[----:B------:R-:W-:Y:S05]  /*a930*/  BRA `(.L_x_191) ;  /* 0xffffffa800887947 */ /* 0x000fea000383ffff */
.L_x_93:
[----:B-1----:R-:W-:-:S07]  /*a940*/  MOV R0, UR6 ;  /* 0x0000000600007c02 */ /* 0x002fce0008000f00 */
.L_x_192:
[----:B-1----:R1:W2:Y:S02]  /*a950*/  SYNCS.PHASECHK.TRANS64.TRYWAIT P0, [R0+URZ+0xc0], R3 ;  /* 0x0000c003000075a7 */ /* 0x0022a400080011ff */
[----:B--2---:R-:W-:Y:S05]  /*a960*/  @!P0 NANOSLEEP.SYNCS 0x989680 ;  /* 0x009896800000895d */ /* 0x004fea0003900000 */
[----:B------:R-:W2:Y:S02]  /*a970*/  @!P0 SYNCS.PHASECHK.TRANS64 P0, [R0+URZ+0xc0], R3 ;  /* 0x0000c003000085a7 */ /* 0x000ea400080010ff */
[----:B--2---:R-:W-:Y:S05]  /*a980*/  @!P0 BRA `(.L_x_192) ;  /* 0xfffffffc00f08947 */ /* 0x004fea000383ffff */
[----:B------:R-:W-:Y:S05]  /*a990*/  BRA `(.L_x_193) ;  /* 0xffffffa800787947 */ /* 0x000fea000383ffff */
.L_x_95:
[----:B--2---:R2:W3:Y:S02]  /*a9a0*/  SYNCS.PHASECHK.TRANS64.TRYWAIT P0, [R0+URZ+0xe0], R3 ;  /* 0x0000e003000075a7 */ /* 0x0044e400080011ff */
[----:B---3--:R-:W-:Y:S05]  /*a9b0*/  @!P0 NANOSLEEP.SYNCS 0x989680 ;  /* 0x009896800000895d */ /* 0x008fea0003900000 */
[----:B------:R-:W3:Y:S02]  /*a9c0*/  @!P0 SYNCS.PHASECHK.TRANS64 P0, [R0+URZ+0xe0], R3 ;  /* 0x0000e003000085a7 */ /* 0x000ee400080010ff */
[----:B---3--:R-:W-:Y:S05]  /*a9d0*/  @!P0 BRA `(.L_x_95) ;  /* 0xfffffffc00f08947 */ /* 0x008fea000383ffff */
[----:B------:R-:W-:Y:S05]  /*a9e0*/  BRA `(.L_x_194) ;  /* 0xffffffac00407947 */ /* 0x000fea000383ffff */
.L_x_106:
[----:B-1----:R-:W-:Y:S04]  /*a9f0*/  MOV R0, UR48 ;  /* 0x0000003000007c02 */ /* 0x002fe80008000f00 */
[----:B------:R1:W3:Y:S03]  /*aa00*/  SYNCS.PHASECHK.TRANS64.TRYWAIT P1, [R0+URZ+0x90], R5 ;  /* 0x00009005000075a7 */ /* 0x0002e600080211ff */
[----:B---3--:R-:W-:Y:S05]  /*aa10*/  @!P1 NANOSLEEP.SYNCS 0x989680 ;  /* 0x009896800000995d */ /* 0x008fea0003900000 */
[----:B------:R-:W3:Y:S02]  /*aa20*/  @!P1 SYNCS.PHASECHK.TRANS64 P1, [R0+URZ+0x90], R5 ;  /* 0x00009005000095a7 */ /* 0x000ee400080210ff */
[----:B---3--:R-:W-:Y:S05]  /*aa30*/  @!P1 BRA `(.L_x_106) ;  /* 0xfffffffc00ec9947 */ /* 0x008fea000383ffff */
[----:B------:R-:W-:Y:S05]  /*aa40*/  BRA `(.L_x_105) ;  /* 0xffffffb800947947 */ /* 0x000fea000383ffff */
.L_x_108:
[----:B-1----:R1:W4:Y:S02]  /*aa50*/  SYNCS.PHASECHK.TRANS64.TRYWAIT P0, [R110+URZ+0x100], R3 ;  /* 0x000100036e0075a7 */ /* 0x00232400080011ff */
[----:B----4-:R-:W-:Y:S05]  /*aa60*/  @!P0 NANOSLEEP.SYNCS 0x989680 ;  /* 0x009896800000895d */ /* 0x010fea0003900000 */
[----:B------:R-:W4:Y:S02]  /*aa70*/  @!P0 SYNCS.PHASECHK.TRANS64 P0, [R110+URZ+0x100], R3 ;  /* 0x000100036e0085a7 */ /* 0x000f2400080010ff */
[----:B----4-:R-:W-:Y:S05]  /*aa80*/  @!P0 BRA `(.L_x_108) ;  /* 0xfffffffc00f08947 */ /* 0x010fea000383ffff */
[----:B------:R-:W-:Y:S05]  /*aa90*/  BRA `(.L_x_107) ;  /* 0xffffffbc002c7947 */ /* 0x000fea000383ffff */
.L_x_117:
[----:B-1----:R1:W2:Y:S02]  /*aaa0*/  SYNCS.PHASECHK.TRANS64.TRYWAIT P0, [R3+URZ+0x90], R0 ;  /* 0x00009000030075a7 */ /* 0x0022a400080011ff */
[----:B--2---:R-:W-:Y:S05]  /*aab0*/  @!P0 NANOSLEEP.SYNCS 0x989680 ;  /* 0x009896800000895d */ /* 0x004fea0003900000 */
[----:B------:R-:W2:Y:S02]  /*aac0*/  @!P0 SYNCS.PHASECHK.TRANS64 P0, [R3+URZ+0x90], R0 ;  /* 0x00009000030085a7 */ /* 0x000ea400080010ff */
[----:B--2---:R-:W-:Y:S05]  /*aad0*/  @!P0 BRA `(.L_x_117) ;  /* 0xfffffffc00f08947 */ /* 0x004fea000383ffff */
[----:B------:R-:W-:Y:S05]  /*aae0*/  BRA `(.L_x_116) ;  /* 0xffffffc400e87947 */ /* 0x000fea000383ffff */
.L_x_125:
[----:B-1----:R1:W2:Y:S02]  /*aaf0*/  SYNCS.PHASECHK.TRANS64.TRYWAIT P0, [R3+URZ+0x90], R6 ;  /* 0x00009006030075a7 */ /* 0x0022a400080011ff */
[----:B--2---:R-:W-:Y:S05]  /*ab00*/  @!P0 NANOSLEEP.SYNCS 0x989680 ;  /* 0x009896800000895d */ /* 0x004fea0003900000 */
[----:B------:R-:W2:Y:S02]  /*ab10*/  @!P0 SYNCS.PHASECHK.TRANS64 P0, [R3+URZ+0x90], R6 ;  /* 0x00009006030085a7 */ /* 0x000ea400080010ff */
[----:B--2---:R-:W-:Y:S05]  /*ab20*/  @!P0 BRA `(.L_x_125) ;  /* 0xfffffffc00f08947 */ /* 0x004fea000383ffff */
[----:B------:R-:W-:Y:S05]  /*ab30*/  BRA `(.L_x_124) ;  /* 0xffffffd400487947 */ /* 0x000fea000383ffff */
.L_x_133:
[----:B-1----:R1:W2:Y:S02]  /*ab40*/  SYNCS.PHASECHK.TRANS64.TRYWAIT P0, [R114+URZ+0x90], R3 ;  /* 0x00009003720075a7 */ /* 0x0022a400080011ff */
[----:B--2---:R-:W-:Y:S05]  /*ab50*/  @!P0 NANOSLEEP.SYNCS 0x989680 ;  /* 0x009896800000895d */ /* 0x004fea0003900000 */
[----:B------:R-:W2:Y:S02]  /*ab60*/  @!P0 SYNCS.PHASECHK.TRANS64 P0, [R114+URZ+0x90], R3 ;  /* 0x00009003720085a7 */ /* 0x000ea400080010ff */
[----:B--2---:R-:W-:Y:S05]  /*ab70*/  @!P0 BRA `(.L_x_133) ;  /* 0xfffffffc00f08947 */ /* 0x004fea000383ffff */
[----:B------:R-:W-:Y:S05]  /*ab80*/  BRA `(.L_x_132) ;  /* 0xffffffe000a87947 */ /* 0x000fea000383ffff */
        .weak           $__internal_0_$__cuda_sm10x_tcgen05_guardrail_trap_col_being_dealloced_not_returned_by_alloc
        .type           $__internal_0_$__cuda_sm10x_tcgen05_guardrail_trap_col_being_dealloced_not_returned_by_alloc,@function
        .size           $__internal_0_$__cuda_sm10x_tcgen05_guardrail_trap_col_being_dealloced_not_returned_by_alloc,($__internal_1_$__cuda_sm10x_tcgen05_guardrail_trap_phase_invalid_during_alloc - $__internal_0_$__cuda_sm10x_tcgen05_guardrail_trap_col_being_dealloced_not_returned_by_alloc)
$__internal_0_$__cuda_sm10x_tcgen05_guardrail_trap_col_being_dealloced_not_returned_by_alloc:
[----:B------:R-:W-:Y:S05]  /*ab90*/  BPT.TRAP 0x1 ;  /* 0x000000040000795c */ /* 0x000fea0000300000 */
[----:B------:R-:W-:-:S04]  /*aba0*/  HFMA2 R3, -RZ, RZ, 0, 0 ;  /* 0x00000000ff037431 */ /* 0x000fc800000001ff */
[----:B------:R-:W-:Y:S05]  /*abb0*/  RET.REL.NODEC R2 `(_ZN7cutlass13device_kernelINS_4gemm6kernel13GemmUniversalIN4cute5tupleIJiiiiEEENS1_10collective13CollectiveMmaINS1_41MainloopSm100TmaUmmaWarpSpecializedSparseILi9ELi2ELi2ENS5_IJNS4_1CILi2EEENSA_ILi1EEESC_EEEEENS5_IJNSA_ILi256EEENSA_ILi128EEESG_EEEaNS5_IJNS4_6LayoutINS5_IJiNS5_IJSB_iEEEiEEENS5_IJlNS5_IJSC_SB_EEElEEEEENSI_INS5_IJNS5_IJSG_iEEESO_iEEENS5_IJNS5_IJSG_NSA_ILi16384EEEEEENS5_IJSC_lEEElEEEEEEEEaNS5_IJlSC_lEEENS4_8TiledMMAINS4_8MMA_AtomIJNS4_28SM100_MMA_S8_2x1SM_SS_SPARSEIaaiLi256ELi128ELNS4_4UMMA5MajorE0ELS11_0ELNS10_8SaturateE0EEEEEENSI_INS5_IJSC_SC_SC_EEENS5_IJNSA_ILi0EEES16_S16_EEEEENS5_IJNS4_10UnderscoreES19_S19_EEEEENS4_18SM100_TMA_2SM_LOADENS4_14ComposedLayoutINS4_7SwizzleILi2ELi4ELi3EEENS4_25smem_sparse_ptr_flag_bitsILi2ELi8EEENSI_INS5_IJNS5_IJSC_NSA_ILi8EEEEEENS5_IJSB_NSA_ILi64EEEEEEEEENS5_IJNS5_IJS16_SG_EEESL_EEEEEEEvNS4_8identityES1C_NS1D_INS1E_ILi3ELi4ELi3EEENS4_18smem_ptr_flag_bitsILi8EEENSI_INS5_IJS1I_SG_EEENS5_IJSG_SC_EEEEEEEvS1R_EENS_8epilogue10collective18CollectiveEpilogueINS20_23Sm100TmaWarpSpecializedILi4ELi2ELi32ELb1ELb0EEEJNS5_IJSG_SG_SG_EEENS5_IJNSI_ISG_SC_EENSI_INSA_ILi32EEESC_EEEEEiNS5_IJSC_llEEEiS2A_NS20_6fusion15FusionCallbacksIS24_NS2B_17LinearCombinationIiiiiLNS_15FloatRoundStyleE2EEES25_S29_JEEENS4_5SM1004TMEM4LOAD26SM100_TMEM_LOAD_32dp32b32xENS4_13SM90_TMA_LOADENS1D_INS1E_ILi2ELi5ELi2EEENS1T_ILi32EEENSI_INS5_IJS27_NSA_ILi4EEEEEENS5_IJSC_S27_EEEEEEENS4_39AutoVectorizingCopyWithAssumedAlignmentILi128EEENS4_14SM90_TMA_STOREES2S_S2U_S2U_EEEvvEEEEvNT_6ParamsE) ;  /* 0xffffff5402107950 */ /* 0x000fea0003c3ffff */
        .weak           $__internal_1_$__cuda_sm10x_tcgen05_guardrail_trap_phase_invalid_during_alloc
        .type           $__internal_1_$__cuda_sm10x_tcgen05_guardrail_trap_phase_invalid_during_alloc,@function
        .size           $__internal_1_$__cuda_sm10x_tcgen05_guardrail_trap_phase_invalid_during_alloc,($__internal_2_$__cuda_sm10x_tcgen05_guardrail_trap_unallocated_columns_being_dealloced - $__internal_1_$__cuda_sm10x_tcgen05_guardrail_trap_phase_invalid_during_alloc)
$__internal_1_$__cuda_sm10x_tcgen05_guardrail_trap_phase_invalid_during_alloc:
[----:B------:R-:W-:Y:S05]  /*abc0*/  BPT.TRAP 0x1 ;  /* 0x000000040000795c */ /* 0x000fea0000300000 */
[----:B------:R-:W-:-:S04]  /*abd0*/  MOV R3, 0x0 ;  /* 0x0000000000037802 */ /* 0x000fc80000000f00 */
[----:B------:R-:W-:Y:S05]  /*abe0*/  RET.REL.NODEC R2 `(_ZN7cutlass13device_kernelINS_4gemm6kernel13GemmUniversalIN4cute5tupleIJiiiiEEENS1_10collective13CollectiveMmaINS1_41MainloopSm100TmaUmmaWarpSpecializedSparseILi9ELi2ELi2ENS5_IJNS4_1CILi2EEENSA_ILi1EEESC_EEEEENS5_IJNSA_ILi256EEENSA_ILi128EEESG_EEEaNS5_IJNS4_6LayoutINS5_IJiNS5_IJSB_iEEEiEEENS5_IJlNS5_IJSC_SB_EEElEEEEENSI_INS5_IJNS5_IJSG_iEEESO_iEEENS5_IJNS5_IJSG_NSA_ILi16384EEEEEENS5_IJSC_lEEElEEEEEEEEaNS5_IJlSC_lEEENS4_8TiledMMAINS4_8MMA_AtomIJNS4_28SM100_MMA_S8_2x1SM_SS_SPARSEIaaiLi256ELi128ELNS4_4UMMA5MajorE0ELS11_0ELNS10_8SaturateE0EEEEEENSI_INS5_IJSC_SC_SC_EEENS5_IJNSA_ILi0EEES16_S16_EEEEENS5_IJNS4_10UnderscoreES19_S19_EEEEENS4_18SM100_TMA_2SM_LOADENS4_14ComposedLayoutINS4_7SwizzleILi2ELi4ELi3EEENS4_25smem_sparse_ptr_flag_bitsILi2ELi8EEENSI_INS5_IJNS5_IJSC_NSA_ILi8EEEEEENS5_IJSB_NSA_ILi64EEEEEEEEENS5_IJNS5_IJS16_SG_EEESL_EEEEEEEvNS4_8identityES1C_NS1D_INS1E_ILi3ELi4ELi3EEENS4_18smem_ptr_flag_bitsILi8EEENSI_INS5_IJS1I_SG_EEENS5_IJSG_SC_EEEEEEEvS1R_EENS_8epilogue10collective18CollectiveEpilogueINS20_23Sm100TmaWarpSpecializedILi4ELi2ELi32ELb1ELb0EEEJNS5_IJSG_SG_SG_EEENS5_IJNSI_ISG_SC_EENSI_INSA_ILi32EEESC_EEEEEiNS5_IJSC_llEEEiS2A_NS20_6fusion15FusionCallbacksIS24_NS2B_17LinearCombinationIiiiiLNS_15FloatRoundStyleE2EEES25_S29_JEEENS4_5SM1004TMEM4LOAD26SM100_TMEM_LOAD_32dp32b32xENS4_13SM90_TMA_LOADENS1D_INS1E_ILi2ELi5ELi2EEENS1T_ILi32EEENSI_INS5_IJS27_NSA_ILi4EEEEEENS5_IJSC_S27_EEEEEEENS4_39AutoVectorizingCopyWithAssumedAlignmentILi128EEENS4_14SM90_TMA_STOREES2S_S2U_S2U_EEEvvEEEEvNT_6ParamsE) ;  /* 0xffffff5402047950 */ /* 0x000fea0003c3ffff */
        .weak           $__internal_2_$__cuda_sm10x_tcgen05_guardrail_trap_unallocated_columns_being_dealloced
        .type           $__internal_2_$__cuda_sm10x_tcgen05_guardrail_trap_unallocated_columns_being_dealloced,@function
        .size           $__internal_2_$__cuda_sm10x_tcgen05_guardrail_trap_unallocated_columns_being_dealloced,(.L_x_196 - $__internal_2_$__cuda_sm10x_tcgen05_guardrail_trap_unallocated_columns_being_dealloced)
$__internal_2_$__cuda_sm10x_tcgen05_guardrail_trap_unallocated_columns_being_dealloced:
[----:B------:R-:W-:Y:S05]  /*abf0*/  BPT.TRAP 0x1 ;  /* 0x000000040000795c */ /* 0x000fea0000300000 */
[----:B------:R-:W-:-:S04]  /*ac00*/  HFMA2 R3, -RZ, RZ, 0, 0 ;  /* 0x00000000ff037431 */ /* 0x000fc800000001ff */
[----:B------:R-:W-:Y:S05]  /*ac10*/  RET.REL.NODEC R2 `(_ZN7cutlass13device_kernelINS_4gemm6kernel13GemmUniversalIN4cute5tupleIJiiiiEEENS1_10collective13CollectiveMmaINS1_41MainloopSm100TmaUmmaWarpSpecializedSparseILi9ELi2ELi2ENS5_IJNS4_1CILi2EEENSA_ILi1EEESC_EEEEENS5_IJNSA_ILi256EEENSA_ILi128EEESG_EEEaNS5_IJNS4_6LayoutINS5_IJiNS5_IJSB_iEEEiEEENS5_IJlNS5_IJSC_SB_EEElEEEEENSI_INS5_IJNS5_IJSG_iEEESO_iEEENS5_IJNS5_IJSG_NSA_ILi16384EEEEEENS5_IJSC_lEEElEEEEEEEEaNS5_IJlSC_lEEENS4_8TiledMMAINS4_8MMA_AtomIJNS4_28SM100_MMA_S8_2x1SM_SS_SPARSEIaaiLi256ELi128ELNS4_4UMMA5MajorE0ELS11_0ELNS10_8SaturateE0EEEEEENSI_INS5_IJSC_SC_SC_EEENS5_IJNSA_ILi0EEES16_S16_EEEEENS5_IJNS4_10UnderscoreES19_S19_EEEEENS4_18SM100_TMA_2SM_LOADENS4_14ComposedLayoutINS4_7SwizzleILi2ELi4ELi3EEENS4_25smem_sparse_ptr_flag_bitsILi2ELi8EEENSI_INS5_IJNS5_IJSC_NSA_ILi8EEEEEENS5_IJSB_NSA_ILi64EEEEEEEEENS5_IJNS5_IJS16_SG_EEESL_EEEEEEEvNS4_8identityES1C_NS1D_INS1E_ILi3ELi4ELi3EEENS4_18smem_ptr_flag_bitsILi8EEENSI_INS5_IJS1I_SG_EEENS5_IJSG_SC_EEEEEEEvS1R_EENS_8epilogue10collective18CollectiveEpilogueINS20_23Sm100TmaWarpSpecializedILi4ELi2ELi32ELb1ELb0EEEJNS5_IJSG_SG_SG_EEENS5_IJNSI_ISG_SC_EENSI_INSA_ILi32EEESC_EEEEEiNS5_IJSC_llEEEiS2A_NS20_6fusion15FusionCallbacksIS24_NS2B_17LinearCombinationIiiiiLNS_15FloatRoundStyleE2EEES25_S29_JEEENS4_5SM1004TMEM4LOAD26SM100_TMEM_LOAD_32dp32b32xENS4_13SM90_TMA_LOADENS1D_INS1E_ILi2ELi5ELi2EEENS1T_ILi32EEENSI_INS5_IJS27_NSA_ILi4EEEEEENS5_IJSC_S27_EEEEEEENS4_39AutoVectorizingCopyWithAssumedAlignmentILi128EEENS4_14SM90_TMA_STOREES2S_S2U_S2U_EEEvvEEEEvNT_6ParamsE) ;  /* 0xffffff5002f87950 */ /* 0x000fea0003c3ffff */
.L_x_195:
[----:B------:R-:W-:-:S00]  /*ac20*/  BRA `(.L_x_195) ;  /* 0xfffffffc00fc7947 */ /* 0x000fc0000383ffff */
[----:B------:R-:W-:-:S00]  /*ac30*/  NOP ;  /* 0x0000000000007918 */ /* 0x000fc00000000000 */
        /* <DEDUP_REMOVED lines=12> */
.L_x_196:


//--------------------- .nv.global.init           --------------------------
	.section	.nv.global.init,"aw",@progbits
.nv.global.init:
	.type		$str$27,@object
	.size		$str$27,($str$28 - $str$27)
$str$27:
        /*0000*/ 	.byte	0x28, 0x61, 0x64, 0x64, 0x72, 0x65, 0x73, 0x73, 0x20, 0x26, 0x20, 0x6d, 0x61, 0x73, 0x6b, 0x29
        /*0010*/ 	.byte	0x20, 0x3d, 0x3d, 0x20, 0x30, 0x00
	.type		$str$28,@object
	.size		$str$28,($str$26 - $str$28)
$str$28:
        /*0016*/ 	.byte	0x2f, 0x74, 0x6d, 0x70, 0x2f, 0x63, 0x75, 0x74, 0x6c, 0x61, 0x73, 0x73, 0x5f, 0x73, 0x77, 0x65
        /*0026*/ 	.byte	0x65, 0x70, 0x5f, 0x73, 0x72, 0x63, 0x2f, 0x69, 0x6e, 0x63, 0x6c, 0x75, 0x64, 0x65, 0x2f, 0x63
        /*0036*/ 	.byte	0x75, 0x74, 0x65, 0x2f, 0x70, 0x6f, 0x69, 0x6e, 0x74, 0x65, 0x72, 0x5f, 0x66, 0x6c, 0x61, 0x67
        /*0046*/ 	.byte	0x67, 0x65, 0x64, 0x2e, 0x68, 0x70, 0x70, 0x00
	.type		$str$26,@object
	.size		$str$26,($str$25 - $str$26)
$str$26:
        /*004e*/ 	.byte	0x2f, 0x74, 0x6d, 0x70, 0x2f, 0x63, 0x75, 0x74, 0x6c, 0x61, 0x73, 0x73, 0x5f, 0x73, 0x77, 0x65
        /*005e*/ 	.byte	0x65, 0x70, 0x5f, 0x73, 0x72, 0x63, 0x2f, 0x69, 0x6e, 0x63, 0x6c, 0x75, 0x64, 0x65, 0x2f, 0x63
        /*006e*/ 	.byte	0x75, 0x74, 0x65, 0x2f, 0x61, 0x74, 0x6f, 0x6d, 0x2f, 0x63, 0x6f, 0x70, 0x79, 0x5f, 0x74, 0x72
        /*007e*/ 	.byte	0x61, 0x69, 0x74, 0x73, 0x5f, 0x73, 0x6d, 0x31, 0x30, 0x30, 0x2e, 0x68, 0x70, 0x70, 0x00
	.type		$str$25,@object
	.size		$str$25,(__unnamed_1 - $str$25)
$str$25:
        /*008d*/ 	.byte	0x28, 0x28, 0x75, 0x69, 0x6e, 0x74, 0x33, 0x32, 0x5f, 0x74, 0x28, 0x74, 0x68, 0x72, 0x65, 0x61
        /*009d*/ 	.byte	0x64, 0x49, 0x64, 0x78, 0x2e, 0x78, 0x29, 0x20, 0x2f, 0x20, 0x33, 0x32, 0x29, 0x20, 0x25, 0x20
        /*00ad*/ 	.byte	0x34, 0x29, 0x20, 0x3d, 0x3d, 0x20, 0x28, 0x28, 0x28, 0x74, 0x6d, 0x65, 0x6d, 0x5f, 0x61, 0x64
        /*00bd*/ 	.byte	0x64, 0x72, 0x20, 0x3e, 0x3e, 0x20, 0x31, 0x36, 0x29, 0x20, 0x2f, 0x20, 0x33, 0x32, 0x29, 0x20
        /*00cd*/ 	.byte	0x25, 0x20, 0x34, 0x29, 0x00
	.type		__unnamed_1,@object
	.size		__unnamed_1,(__unnamed_2 - __unnamed_1)
__unnamed_1:
        /*00d2*/ 	.byte	0x61, 0x75, 0x74, 0x6f, 0x20, 0x63, 0x75, 0x74, 0x65, 0x3a, 0x3a, 0x61, 0x73, 0x5f, 0x70, 0x6f
        /* <DEDUP_REMOVED lines=24> */
        /*0262*/ 	.byte	0x3e, 0x5d, 0x00
	.type		__unnamed_2,@object
	.size		__unnamed_2,(.L_2 - __unnamed_2)
__unnamed_2:
        /* <DEDUP_REMOVED lines=42> */
        /*0505*/ 	.byte	0x3e, 0x3e, 0x3e, 0x3e, 0x5d, 0x00
.L_2:


//--------------------- .nv.shared._ZN7cutlass13device_kernelINS_4gemm6kernel13GemmUniversalIN4cute5tupleIJiiiiEEENS1_10collective13CollectiveMmaINS1_41MainloopSm100TmaUmmaWarpSpecializedSparseILi9ELi2ELi2ENS5_IJNS4_1CILi2EEENSA_ILi1EEESC_EEEEENS5_IJNSA_ILi256EEENSA_ILi128EEESG_EEEaNS5_IJNS4_6LayoutINS5_IJiNS5_IJSB_iEEEiEEENS5_IJlNS5_IJSC_SB_EEElEEEEENSI_INS5_IJNS5_IJSG_iEEESO_iEEENS5_IJNS5_IJSG_NSA_ILi16384EEEEEENS5_IJSC_lEEElEEEEEEEEaNS5_IJlSC_lEEENS4_8TiledMMAINS4_8MMA_AtomIJNS4_28SM100_MMA_S8_2x1SM_SS_SPARSEIaaiLi256ELi128ELNS4_4UMMA5MajorE0ELS11_0ELNS10_8SaturateE0EEEEEENSI_INS5_IJSC_SC_SC_EEENS5_IJNSA_ILi0EEES16_S16_EEEEENS5_IJNS4_10UnderscoreES19_S19_EEEEENS4_18SM100_TMA_2SM_LOADENS4_14ComposedLayoutINS4_7SwizzleILi2ELi4ELi3EEENS4_25smem_sparse_ptr_flag_bitsILi2ELi8EEENSI_INS5_IJNS5_IJSC_NSA_ILi8EEEEEENS5_IJSB_NSA_ILi64EEEEEEEEENS5_IJNS5_IJS16_SG_EEESL_EEEEEEEvNS4_8identityES1C_NS1D_INS1E_ILi3ELi4ELi3EEENS4_18smem_ptr_flag_bitsILi8EEENSI_INS5_IJS1I_SG_EEENS5_IJSG_SC_EEEEEEEvS1R_EENS_8epilogue10collective18CollectiveEpilogueINS20_23Sm100TmaWarpSpecializedILi4ELi2ELi32ELb1ELb0EEEJNS5_IJSG_SG_SG_EEENS5_IJNSI_ISG_SC_EENSI_INSA_ILi32EEESC_EEEEEiNS5_IJSC_llEEEiS2A_NS20_6fusion15FusionCallbacksIS24_NS2B_17LinearCombinationIiiiiLNS_15FloatRoundStyleE2EEES25_S29_JEEENS4_5SM1004TMEM4LOAD26SM100_TMEM_LOAD_32dp32b32xENS4_13SM90_TMA_LOADENS1D_INS1E_ILi2ELi5ELi2EEENS1T_ILi32EEENSI_INS5_IJS27_NSA_ILi4EEEEEENS5_IJSC_S27_EEEEEEENS4_39AutoVectorizingCopyWithAssumedAlignmentILi128EEENS4_14SM90_TMA_STOREES2S_S2U_S2U_EEEvvEEEEvNT_6ParamsE --------------------------
	.section	.nv.shared._ZN7cutlass13device_kernelINS_4gemm6kernel13GemmUniversalIN4cute5tupleIJiiiiEEENS1_10collective13CollectiveMmaINS1_41MainloopSm100TmaUmmaWarpSpecializedSparseILi9ELi2ELi2ENS5_IJNS4_1CILi2EEENSA_ILi1EEESC_EEEEENS5_IJNSA_ILi256EEENSA_ILi128EEESG_EEEaNS5_IJNS4_6LayoutINS5_IJiNS5_IJSB_iEEEiEEENS5_IJlNS5_IJSC_SB_EEElEEEEENSI_INS5_IJNS5_IJSG_iEEESO_iEEENS5_IJNS5_IJSG_NSA_ILi16384EEEEEENS5_IJSC_lEEElEEEEEEEEaNS5_IJlSC_lEEENS4_8TiledMMAINS4_8MMA_AtomIJNS4_28SM100_MMA_S8_2x1SM_SS_SPARSEIaaiLi256ELi128ELNS4_4UMMA5MajorE0ELS11_0ELNS10_8SaturateE0EEEEEENSI_INS5_IJSC_SC_SC_EEENS5_IJNSA_ILi0EEES16_S16_EEEEENS5_IJNS4_10UnderscoreES19_S19_EEEEENS4_18SM100_TMA_2SM_LOADENS4_14ComposedLayoutINS4_7SwizzleILi2ELi4ELi3EEENS4_25smem_sparse_ptr_flag_bitsILi2ELi8EEENSI_INS5_IJNS5_IJSC_NSA_ILi8EEEEEENS5_IJSB_NSA_ILi64EEEEEEEEENS5_IJNS5_IJS16_SG_EEESL_EEEEEEEvNS4_8identityES1C_NS1D_INS1E_ILi3ELi4ELi3EEENS4_18smem_ptr_flag_bitsILi8EEENSI_INS5_IJS1I_SG_EEENS5_IJSG_SC_EEEEEEEvS1R_EENS_8epilogue10collective18CollectiveEpilogueINS20_23Sm100TmaWarpSpecializedILi4ELi2ELi32ELb1ELb0EEEJNS5_IJSG_SG_SG_EEENS5_IJNSI_ISG_SC_EENSI_INSA_ILi32EEESC_EEEEEiNS5_IJSC_llEEEiS2A_NS20_6fusion15FusionCallbacksIS24_NS2B_17LinearCombinationIiiiiLNS_15FloatRoundStyleE2EEES25_S29_JEEENS4_5SM1004TMEM4LOAD26SM100_TMEM_LOAD_32dp32b32xENS4_13SM90_TMA_LOADENS1D_INS1E_ILi2ELi5ELi2EEENS1T_ILi32EEENSI_INS5_IJS27_NSA_ILi4EEEEEENS5_IJSC_S27_EEEEEEENS4_39AutoVectorizingCopyWithAssumedAlignmentILi128EEENS4_14SM90_TMA_STOREES2S_S2U_S2U_EEEvvEEEEvNT_6ParamsE,"aw",@nobits
	.sectionflags	@""
	.align	16
	.zero		1024


//--------------------- .nv.shared.reserved.0     --------------------------
	.section	.nv.shared.reserved.0,"aw",@nobits
	.weak		__nv_reservedSMEM_offset_0_alias
	.size		__nv_reservedSMEM_offset_0_alias, 0, 64
	.other		__nv_reservedSMEM_offset_0_alias,@"STO_CUDA_RESERVED_SHARED STV_DEFAULT"
__nv_reservedSMEM_offset_0_alias:
	.zero		0
.nv.shared.reserved.0:
	.zero		64
	.weak		__nv_reservedSMEM_tcgen05_partition
	.type		__nv_reservedSMEM_tcgen05_partition,@object
	.size		__nv_reservedSMEM_tcgen05_partition,(.L_0 - __nv_reservedSMEM_tcgen05_partition)
__nv_reservedSMEM_tcgen05_partition:
	.zero		32
.L_0:


//--------------------- .nv.global                --------------------------
	.section	.nv.global,"aw",@nobits
.nv.global:
	.type		_ZN39_INTERNAL_65fa4046_4_k_cu_fefecbd9_29114cute1_E,@object
	.size		_ZN39_INTERNAL_65fa4046_4_k_cu_fefecbd9_29114cute1_E,(_ZN39_INTERNAL_65fa4046_4_k_cu_fefecbd9_29114cuda3std3__45__cpo6cbeginE - _ZN39_INTERNAL_65fa4046_4_k_cu_fefecbd9_29114cute1_E)
_ZN39_INTERNAL_65fa4046_4_k_cu_fefecbd9_29114cute1_E:
	.zero		1
	.type		_ZN39_INTERNAL_65fa4046_4_k_cu_fefecbd9_29114cuda3std3__45__cpo6cbeginE,@object
	.size		_ZN39_INTERNAL_65fa4046_4_k_cu_fefecbd9_29114cuda3std3__45__cpo6cbeginE,(_ZN39_INTERNAL_65fa4046_4_k_cu_fefecbd9_29114cuda3std3__48in_placeE - _ZN39_INTERNAL_65fa4046_4_k_cu_fefecbd9_29114cuda3std3__45__cpo6cbeginE)
_ZN39_INTERNAL_65fa4046_4_k_cu_fefecbd9_29114cuda3std3__45__cpo6cbeginE:
	.zero		1
	.type		_ZN39_INTERNAL_65fa4046_4_k_cu_fefecbd9_29114cuda3std3__48in_placeE,@object
	.size		_ZN39_INTERNAL_65fa4046_4_k_cu_fefecbd9_29114cuda3std3__48in_placeE,(_ZN39_INTERNAL_65fa4046_4_k_cu_fefecbd9_29114cuda3std6ranges3__45__cpo9iter_moveE - _ZN39_INTERNAL_65fa4046_4_k_cu_fefecbd9_29114cuda3std3__48in_placeE)
_ZN39_INTERNAL_65fa4046_4_k_cu_fefecbd9_29114cuda3std3__48in_placeE:
	.zero		1
	.type		_ZN39_INTERNAL_65fa4046_4_k_cu_fefecbd9_29114cuda3std6ranges3__45__cpo9iter_moveE,@object
	.size		_ZN39_INTERNAL_65fa4046_4_k_cu_fefecbd9_29114cuda3std6ranges3__45__cpo9iter_moveE,(_ZN39_INTERNAL_65fa4046_4_k_cu_fefecbd9_29114cuda3std3__45__cpo5beginE - _ZN39_INTERNAL_65fa4046_4_k_cu_fefecbd9_29114cuda3std6ranges3__45__cpo9iter_moveE)
_ZN39_INTERNAL_65fa4046_4_k_cu_fefecbd9_29114cuda3std6ranges3__45__cpo9iter_moveE:
	.zero		1
	.type		_ZN39_INTERNAL_65fa4046_4_k_cu_fefecbd9_29114cuda3std3__45__cpo5beginE,@object
	.size		_ZN39_INTERNAL_65fa4046_4_k_cu_fefecbd9_29114cuda3std3__45__cpo5beginE,(_ZN39_INTERNAL_65fa4046_4_k_cu_fefecbd9_29114cuda3std3__441_GLOBAL__N__65fa4046_4_k_cu_fefecbd9_29116ignoreE - _ZN39_INTERNAL_65fa4046_4_k_cu_fefecbd9_29114cuda3std3__45__cpo5beginE)
_ZN39_INTERNAL_65fa4046_4_k_cu_fefecbd9_29114cuda3std3__45__cpo5beginE:
	.zero		1
	.type		_ZN39_INTERNAL_65fa4046_4_k_cu_fefecbd9_29114cuda3std3__441_GLOBAL__N__65fa4046_4_k_cu_fefecbd9_29116ignoreE,@object
	.size		_ZN39_INTERNAL_65fa4046_4_k_cu_fefecbd9_29114cuda3std3__441_GLOBAL__N__65fa4046_4_k_cu_fefecbd9_29116ignoreE,(_ZN39_INTERNAL_65fa4046_4_k_cu_fefecbd9_29114cute7productE - _ZN39_INTERNAL_65fa4046_4_k_cu_fefecbd9_29114cuda3std3__441_GLOBAL__N__65fa4046_4_k_cu_fefecbd9_29116ignoreE)
_ZN39_INTERNAL_65fa4046_4_k_cu_fefecbd9_29114cuda3std3__441_GLOBAL__N__65fa4046_4_k_cu_fefecbd9_29116ignoreE:
	.zero		1
	.type		_ZN39_INTERNAL_65fa4046_4_k_cu_fefecbd9_29114cute7productE,@object
	.size		_ZN39_INTERNAL_65fa4046_4_k_cu_fefecbd9_29114cute7productE,(_ZN39_INTERNAL_65fa4046_4_k_cu_fefecbd9_29114cuda3std3__45__cpo3endE - _ZN39_INTERNAL_65fa4046_4_k_cu_fefecbd9_29114cute7productE)
_ZN39_INTERNAL_65fa4046_4_k_cu_fefecbd9_29114cute7productE:
	.zero		1
	.type		_ZN39_INTERNAL_65fa4046_4_k_cu_fefecbd9_29114cuda3std3__45__cpo3endE,@object
	.size		_ZN39_INTERNAL_65fa4046_4_k_cu_fefecbd9_29114cuda3std3__45__cpo3endE,(_ZN39_INTERNAL_65fa4046_4_k_cu_fefecbd9_29114cuda3std3__419piecewise_constructE - _ZN39_INTERNAL_65fa4046_4_k_cu_fefecbd9_29114cuda3std3__45__cpo3endE)
_ZN39_INTERNAL_65fa4046_4_k_cu_fefecbd9_29114cuda3std3__45__cpo3endE:
	.zero		1
	.type		_ZN39_INTERNAL_65fa4046_4_k_cu_fefecbd9_29114cuda3std3__419piecewise_constructE,@object
	.size		_ZN39_INTERNAL_65fa4046_4_k_cu_fefecbd9_29114cuda3std3__419piecewise_constructE,(_ZN39_INTERNAL_65fa4046_4_k_cu_fefecbd9_29114cuda3std3__45__cpo4cendE - _ZN39_INTERNAL_65fa4046_4_k_cu_fefecbd9_29114cuda3std3__419piecewise_constructE)
_ZN39_INTERNAL_65fa4046_4_k_cu_fefecbd9_29114cuda3std3__419piecewise_constructE:
	.zero		1
	.type		_ZN39_INTERNAL_65fa4046_4_k_cu_fefecbd9_29114cuda3std3__45__cpo4cendE,@object
	.size		_ZN39_INTERNAL_65fa4046_4_k_cu_fefecbd9_29114cuda3std3__45__cpo4cendE,(_ZN39_INTERNAL_65fa4046_4_k_cu_fefecbd9_29114cuda3std6ranges3__45__cpo4swapE - _ZN39_INTERNAL_65fa4046_4_k_cu_fefecbd9_29114cuda3std3__45__cpo4cendE)
_ZN39_INTERNAL_65fa4046_4_k_cu_fefecbd9_29114cuda3std3__45__cpo4cendE:
	.zero		1
	.type		_ZN39_INTERNAL_65fa4046_4_k_cu_fefecbd9_29114cuda3std6ranges3__45__cpo4swapE,@object
	.size		_ZN39_INTERNAL_65fa4046_4_k_cu_fefecbd9_29114cuda3std6ranges3__45__cpo4swapE,(.L_10 - _ZN39_INTERNAL_65fa4046_4_k_cu_fefecbd9_29114cuda3std6ranges3__45__cpo4swapE)
_ZN39_INTERNAL_65fa4046_4_k_cu_fefecbd9_29114cuda3std6ranges3__45__cpo4swapE:
	.zero		1
.L_10:


//--------------------- .nv.constant0._ZN7cutlass13device_kernelINS_4gemm6kernel13GemmUniversalIN4cute5tupleIJiiiiEEENS1_10collective13CollectiveMmaINS1_41MainloopSm100TmaUmmaWarpSpecializedSparseILi9ELi2ELi2ENS5_IJNS4_1CILi2EEENSA_ILi1EEESC_EEEEENS5_IJNSA_ILi256EEENSA_ILi128EEESG_EEEaNS5_IJNS4_6LayoutINS5_IJiNS5_IJSB_iEEEiEEENS5_IJlNS5_IJSC_SB_EEElEEEEENSI_INS5_IJNS5_IJSG_iEEESO_iEEENS5_IJNS5_IJSG_NSA_ILi16384EEEEEENS5_IJSC_lEEElEEEEEEEEaNS5_IJlSC_lEEENS4_8TiledMMAINS4_8MMA_AtomIJNS4_28SM100_MMA_S8_2x1SM_SS_SPARSEIaaiLi256ELi128ELNS4_4UMMA5MajorE0ELS11_0ELNS10_8SaturateE0EEEEEENSI_INS5_IJSC_SC_SC_EEENS5_IJNSA_ILi0EEES16_S16_EEEEENS5_IJNS4_10UnderscoreES19_S19_EEEEENS4_18SM100_TMA_2SM_LOADENS4_14ComposedLayoutINS4_7SwizzleILi2ELi4ELi3EEENS4_25smem_sparse_ptr_flag_bitsILi2ELi8EEENSI_INS5_IJNS5_IJSC_NSA_ILi8EEEEEENS5_IJSB_NSA_ILi64EEEEEEEEENS5_IJNS5_IJS16_SG_EEESL_EEEEEEEvNS4_8identityES1C_NS1D_INS1E_ILi3ELi4ELi3EEENS4_18smem_ptr_flag_bitsILi8EEENSI_INS5_IJS1I_SG_EEENS5_IJSG_SC_EEEEEEEvS1R_EENS_8epilogue10collective18CollectiveEpilogueINS20_23Sm100TmaWarpSpecializedILi4ELi2ELi32ELb1ELb0EEEJNS5_IJSG_SG_SG_EEENS5_IJNSI_ISG_SC_EENSI_INSA_ILi32EEESC_EEEEEiNS5_IJSC_llEEEiS2A_NS20_6fusion15FusionCallbacksIS24_NS2B_17LinearCombinationIiiiiLNS_15FloatRoundStyleE2EEES25_S29_JEEENS4_5SM1004TMEM4LOAD26SM100_TMEM_LOAD_32dp32b32xENS4_13SM90_TMA_LOADENS1D_INS1E_ILi2ELi5ELi2EEENS1T_ILi32EEENSI_INS5_IJS27_NSA_ILi4EEEEEENS5_IJSC_S27_EEEEEEENS4_39AutoVectorizingCopyWithAssumedAlignmentILi128EEENS4_14SM90_TMA_STOREES2S_S2U_S2U_EEEvvEEEEvNT_6ParamsE --------------------------
	.section	.nv.constant0._ZN7cutlass13device_kernelINS_4gemm6kernel13GemmUniversalIN4cute5tupleIJiiiiEEENS1_10collective13CollectiveMmaINS1_41MainloopSm100TmaUmmaWarpSpecializedSparseILi9ELi2ELi2ENS5_IJNS4_1CILi2EEENSA_ILi1EEESC_EEEEENS5_IJNSA_ILi256EEENSA_ILi128EEESG_EEEaNS5_IJNS4_6LayoutINS5_IJiNS5_IJSB_iEEEiEEENS5_IJlNS5_IJSC_SB_EEElEEEEENSI_INS5_IJNS5_IJSG_iEEESO_iEEENS5_IJNS5_IJSG_NSA_ILi16384EEEEEENS5_IJSC_lEEElEEEEEEEEaNS5_IJlSC_lEEENS4_8TiledMMAINS4_8MMA_AtomIJNS4_28SM100_MMA_S8_2x1SM_SS_SPARSEIaaiLi256ELi128ELNS4_4UMMA5MajorE0ELS11_0ELNS10_8SaturateE0EEEEEENSI_INS5_IJSC_SC_SC_EEENS5_IJNSA_ILi0EEES16_S16_EEEEENS5_IJNS4_10UnderscoreES19_S19_EEEEENS4_18SM100_TMA_2SM_LOADENS4_14ComposedLayoutINS4_7SwizzleILi2ELi4ELi3EEENS4_25smem_sparse_ptr_flag_bitsILi2ELi8EEENSI_INS5_IJNS5_IJSC_NSA_ILi8EEEEEENS5_IJSB_NSA_ILi64EEEEEEEEENS5_IJNS5_IJS16_SG_EEESL_EEEEEEEvNS4_8identityES1C_NS1D_INS1E_ILi3ELi4ELi3EEENS4_18smem_ptr_flag_bitsILi8EEENSI_INS5_IJS1I_SG_EEENS5_IJSG_SC_EEEEEEEvS1R_EENS_8epilogue10collective18CollectiveEpilogueINS20_23Sm100TmaWarpSpecializedILi4ELi2ELi32ELb1ELb0EEEJNS5_IJSG_SG_SG_EEENS5_IJNSI_ISG_SC_EENSI_INSA_ILi32EEESC_EEEEEiNS5_IJSC_llEEEiS2A_NS20_6fusion15FusionCallbacksIS24_NS2B_17LinearCombinationIiiiiLNS_15FloatRoundStyleE2EEES25_S29_JEEENS4_5SM1004TMEM4LOAD26SM100_TMEM_LOAD_32dp32b32xENS4_13SM90_TMA_LOADENS1D_INS1E_ILi2ELi5ELi2EEENS1T_ILi32EEENSI_INS5_IJS27_NSA_ILi4EEEEEENS5_IJSC_S27_EEEEEEENS4_39AutoVectorizingCopyWithAssumedAlignmentILi128EEENS4_14SM90_TMA_STOREES2S_S2U_S2U_EEEvvEEEEvNT_6ParamsE,"a",@progbits
	.sectionflags	@""
	.align	4
.nv.constant0._ZN7cutlass13device_kernelINS_4gemm6kernel13GemmUniversalIN4cute5tupleIJiiiiEEENS1_10collective13CollectiveMmaINS1_41MainloopSm100TmaUmmaWarpSpecializedSparseILi9ELi2ELi2ENS5_IJNS4_1CILi2EEENSA_ILi1EEESC_EEEEENS5_IJNSA_ILi256EEENSA_ILi128EEESG_EEEaNS5_IJNS4_6LayoutINS5_IJiNS5_IJSB_iEEEiEEENS5_IJlNS5_IJSC_SB_EEElEEEEENSI_INS5_IJNS5_IJSG_iEEESO_iEEENS5_IJNS5_IJSG_NSA_ILi16384EEEEEENS5_IJSC_lEEElEEEEEEEEaNS5_IJlSC_lEEENS4_8TiledMMAINS4_8MMA_AtomIJNS4_28SM100_MMA_S8_2x1SM_SS_SPARSEIaaiLi256ELi128ELNS4_4UMMA5MajorE0ELS11_0ELNS10_8SaturateE0EEEEEENSI_INS5_IJSC_SC_SC_EEENS5_IJNSA_ILi0EEES16_S16_EEEEENS5_IJNS4_10UnderscoreES19_S19_EEEEENS4_18SM100_TMA_2SM_LOADENS4_14ComposedLayoutINS4_7SwizzleILi2ELi4ELi3EEENS4_25smem_sparse_ptr_flag_bitsILi2ELi8EEENSI_INS5_IJNS5_IJSC_NSA_ILi8EEEEEENS5_IJSB_NSA_ILi64EEEEEEEEENS5_IJNS5_IJS16_SG_EEESL_EEEEEEEvNS4_8identityES1C_NS1D_INS1E_ILi3ELi4ELi3EEENS4_18smem_ptr_flag_bitsILi8EEENSI_INS5_IJS1I_SG_EEENS5_IJSG_SC_EEEEEEEvS1R_EENS_8epilogue10collective18CollectiveEpilogueINS20_23Sm100TmaWarpSpecializedILi4ELi2ELi32ELb1ELb0EEEJNS5_IJSG_SG_SG_EEENS5_IJNSI_ISG_SC_EENSI_INSA_ILi32EEESC_EEEEEiNS5_IJSC_llEEEiS2A_NS20_6fusion15FusionCallbacksIS24_NS2B_17LinearCombinationIiiiiLNS_15FloatRoundStyleE2EEES25_S29_JEEENS4_5SM1004TMEM4LOAD26SM100_TMEM_LOAD_32dp32b32xENS4_13SM90_TMA_LOADENS1D_INS1E_ILi2ELi5ELi2EEENS1T_ILi32EEENSI_INS5_IJS27_NSA_ILi4EEEEEENS5_IJSC_S27_EEEEEEENS4_39AutoVectorizingCopyWithAssumedAlignmentILi128EEENS4_14SM90_TMA_STOREES2S_S2U_S2U_EEEvvEEEEvNT_6ParamsE:
	.zero		3456


//--------------------- SYMBOLS --------------------------

	.type		.nv.reservedSmem.offset0,@object
	.size		.nv.reservedSmem.offset0,0x4
	.type		.nv.reservedSmem.cap,@object
	.size		.nv.reservedSmem.cap,0x4
	.type		__assertfail,@function
